// auto-generated by cutlass_sweep.gemm — config: {"arch": "sm_90", "cluster_m": 1, "cluster_n": 4, "dtype": "fp16", "dtype_b": "fp16", "layout": "nt", "stages": 0, "tile_k": 64, "tile_m": 128, "tile_n": 128}
#include "cutlass/cutlass.h"
#include "cutlass/gemm/collective/collective_builder.hpp"
#include "cutlass/gemm/device/gemm_universal_adapter.h"
#include "cutlass/gemm/kernel/gemm_universal.hpp"
#include "cutlass/epilogue/collective/collective_builder.hpp"

using ElemA = cutlass::half_t;
using ElemB = cutlass::half_t;
using ElemCD = cutlass::half_t;
using Acc  = float;
using TileShape    = cute::Shape<cute::_128, cute::_128, cute::_64>;
using ClusterShape = cute::Shape<cute::_1, cute::_4, cute::_1>;

using CollectiveEpilogue = typename cutlass::epilogue::collective::CollectiveBuilder<
    cutlass::arch::Sm90, cutlass::arch::OpClassTensorOp,
    TileShape, ClusterShape,
    cutlass::epilogue::collective::EpilogueTileAuto,
    Acc, Acc,
    ElemCD, cutlass::layout::RowMajor, 128 / cutlass::sizeof_bits<ElemCD>::value,
    ElemCD, cutlass::layout::RowMajor, 128 / cutlass::sizeof_bits<ElemCD>::value,
    cutlass::epilogue::collective::EpilogueScheduleAuto
  >::CollectiveOp;

using CollectiveMainloop = typename cutlass::gemm::collective::CollectiveBuilder<
    cutlass::arch::Sm90, cutlass::arch::OpClassTensorOp,
    ElemA, cutlass::layout::RowMajor, 128 / cutlass::sizeof_bits<ElemA>::value,
    ElemB, cutlass::layout::ColumnMajor, 128 / cutlass::sizeof_bits<ElemB>::value,
    Acc,
    TileShape, ClusterShape,
    cutlass::gemm::collective::StageCountAutoCarveout<static_cast<int>(sizeof(typename CollectiveEpilogue::SharedStorage))>,
    cutlass::gemm::collective::KernelScheduleAuto
  >::CollectiveOp;

using GemmKernel = cutlass::gemm::kernel::GemmUniversal<
    cute::Shape<int,int,int,int>,
    CollectiveMainloop,
    CollectiveEpilogue
>;
using Gemm = cutlass::gemm::device::GemmUniversalAdapter<GemmKernel>;

// Force the device kernel symbol into the cubin without needing a host main.
auto* _anchor = &cutlass::device_kernel<GemmKernel>;


// ===== COMPILED SASS (sm_90a) =====

	.target	sm_90a

	.elftype	@"ET_EXEC"


//--------------------- .note.nv.tkinfo           --------------------------
	.section	.note.nv.tkinfo,"",@"SHT_NOTE"
	.sectionflags	@"SHF_NOTE_NV_TKINFO"
	.tkinfo
        /*0018*/ 	.word	0x00000002
        /*0030*/ 	.string	""
        /*0030*/ 	.string	"ptxas"
        /*0030*/ 	.string	"Cuda compilation tools, release 13.0, V13.0.88"
        /*0030*/ 	.string	"Build cuda_13.0.r13.0/compiler.36424714_0"
        /*0030*/ 	.string	"-arch sm_90a -m 64 "



//--------------------- .note.nv.cuinfo           --------------------------
	.section	.note.nv.cuinfo,"",@"SHT_NOTE"
	.sectionflags	@"SHF_NOTE_NV_CUINFO"
        /*0018*/ 	.short	0x0002
        /*001a*/ 	.short	0x005a
        /*001c*/ 	.short	0x0082
	.zero		2


//--------------------- .nv.info                  --------------------------
	.section	.nv.info,"",@"SHT_CUDA_INFO"
	.align	4


	//----- nvinfo : EIATTR_REGCOUNT
	.align		4
        /*0000*/ 	.byte	0x04, 0x2f
        /*0002*/ 	.short	(.L_15 - .L_14)
	.align		4
.L_14:
        /*0004*/ 	.word	index@(_ZN7cutlass13device_kernelINS_4gemm6kernel13GemmUniversalIN4cute5tupleIJiiiiEEENS1_10collective13CollectiveMmaINS1_34MainloopSm90TmaGmmaWarpSpecializedILi7ENS5_IJNS4_1CILi1EEENSA_ILi4EEESB_EEENS1_35KernelTmaWarpSpecializedCooperativeEEENS5_IJNSA_ILi128EEESG_NSA_ILi64EEEEEENS_6half_tENS5_IJlSB_lEEESJ_SK_NS4_8TiledMMAINS4_8MMA_AtomIJNS4_4SM904GMMA26MMA_64x128x16_F32F16F16_SSILNSO_5MajorE0ELSQ_0ELNSO_7ScaleInE1ELSR_1EEEEEENS4_6LayoutINS5_IJNSA_ILi2EEESB_SB_EEENS5_IJSB_NSA_ILi0EEESX_EEEEENS5_IJNS4_10UnderscoreES10_S10_EEEEENS4_23SM90_TMA_LOAD_MULTICASTENS4_14ComposedLayoutINS4_7SwizzleILi3ELi4ELi3EEENS4_18smem_ptr_flag_bitsILi16EEENSU_INS5_IJNSA_ILi8EEESH_EEENS5_IJSH_SB_EEEEEEEvNS4_8identityENS4_13SM90_TMA_LOADES1D_vS1E_EENS_8epilogue10collective6detail29Sm90TmaWarpSpecializedAdapterINS1I_15DefaultEpilogueISJ_SK_SK_NS1H_6thread17LinearCombinationISJ_Li1EffLNS1M_9ScaleType4KindE0ELNS_15FloatRoundStyleE2ESJ_EENS1_15EpilogueDefaultEEEEEvvEEEEvNT_6ParamsE)
        /*0008*/ 	.word	0x000000a8


	//----- nvinfo : EIATTR_FRAME_SIZE
	.align		4
.L_15:
        /*000c*/ 	.byte	0x04, 0x11
        /*000e*/ 	.short	(.L_17 - .L_16)
	.align		4
.L_16:
        /*0010*/ 	.word	index@(_ZN7cutlass13device_kernelINS_4gemm6kernel13GemmUniversalIN4cute5tupleIJiiiiEEENS1_10collective13CollectiveMmaINS1_34MainloopSm90TmaGmmaWarpSpecializedILi7ENS5_IJNS4_1CILi1EEENSA_ILi4EEESB_EEENS1_35KernelTmaWarpSpecializedCooperativeEEENS5_IJNSA_ILi128EEESG_NSA_ILi64EEEEEENS_6half_tENS5_IJlSB_lEEESJ_SK_NS4_8TiledMMAINS4_8MMA_AtomIJNS4_4SM904GMMA26MMA_64x128x16_F32F16F16_SSILNSO_5MajorE0ELSQ_0ELNSO_7ScaleInE1ELSR_1EEEEEENS4_6LayoutINS5_IJNSA_ILi2EEESB_SB_EEENS5_IJSB_NSA_ILi0EEESX_EEEEENS5_IJNS4_10UnderscoreES10_S10_EEEEENS4_23SM90_TMA_LOAD_MULTICASTENS4_14ComposedLayoutINS4_7SwizzleILi3ELi4ELi3EEENS4_18smem_ptr_flag_bitsILi16EEENSU_INS5_IJNSA_ILi8EEESH_EEENS5_IJSH_SB_EEEEEEEvNS4_8identityENS4_13SM90_TMA_LOADES1D_vS1E_EENS_8epilogue10collective6detail29Sm90TmaWarpSpecializedAdapterINS1I_15DefaultEpilogueISJ_SK_SK_NS1H_6thread17LinearCombinationISJ_Li1EffLNS1M_9ScaleType4KindE0ELNS_15FloatRoundStyleE2ESJ_EENS1_15EpilogueDefaultEEEEEvvEEEEvNT_6ParamsE)
        /*0014*/ 	.word	0x00000000


	//----- nvinfo : EIATTR_MIN_STACK_SIZE
	.align		4
.L_17:
        /*0018*/ 	.byte	0x04, 0x12
        /*001a*/ 	.short	(.L_19 - .L_18)
	.align		4
.L_18:
        /*001c*/ 	.word	index@(_ZN7cutlass13device_kernelINS_4gemm6kernel13GemmUniversalIN4cute5tupleIJiiiiEEENS1_10collective13CollectiveMmaINS1_34MainloopSm90TmaGmmaWarpSpecializedILi7ENS5_IJNS4_1CILi1EEENSA_ILi4EEESB_EEENS1_35KernelTmaWarpSpecializedCooperativeEEENS5_IJNSA_ILi128EEESG_NSA_ILi64EEEEEENS_6half_tENS5_IJlSB_lEEESJ_SK_NS4_8TiledMMAINS4_8MMA_AtomIJNS4_4SM904GMMA26MMA_64x128x16_F32F16F16_SSILNSO_5MajorE0ELSQ_0ELNSO_7ScaleInE1ELSR_1EEEEEENS4_6LayoutINS5_IJNSA_ILi2EEESB_SB_EEENS5_IJSB_NSA_ILi0EEESX_EEEEENS5_IJNS4_10UnderscoreES10_S10_EEEEENS4_23SM90_TMA_LOAD_MULTICASTENS4_14ComposedLayoutINS4_7SwizzleILi3ELi4ELi3EEENS4_18smem_ptr_flag_bitsILi16EEENSU_INS5_IJNSA_ILi8EEESH_EEENS5_IJSH_SB_EEEEEEEvNS4_8identityENS4_13SM90_TMA_LOADES1D_vS1E_EENS_8epilogue10collective6detail29Sm90TmaWarpSpecializedAdapterINS1I_15DefaultEpilogueISJ_SK_SK_NS1H_6thread17LinearCombinationISJ_Li1EffLNS1M_9ScaleType4KindE0ELNS_15FloatRoundStyleE2ESJ_EENS1_15EpilogueDefaultEEEEEvvEEEEvNT_6ParamsE)
        /*0020*/ 	.word	0x00000000
.L_19:


//--------------------- .nv.compat                --------------------------
	.section	.nv.compat,"",@"SHT_CUDA_COMPAT_INFO"
	.align	4
        /*0000*/ 	.byte	0x02, 0x09, 0x01, 0x00, 0x02, 0x02, 0x04, 0x00, 0x02, 0x05, 0x05, 0x00, 0x03, 0x07, 0x01, 0x01
        /*0010*/ 	.byte	0x02, 0x03, 0x01, 0x00, 0x02, 0x06, 0x01, 0x00, 0x04, 0x0b, 0x08, 0x00, 0x00, 0x00, 0x00, 0x00
        /*0020*/ 	.byte	0x00, 0x00, 0x00, 0x00


//--------------------- .nv.info._ZN7cutlass13device_kernelINS_4gemm6kernel13GemmUniversalIN4cute5tupleIJiiiiEEENS1_10collective13CollectiveMmaINS1_34MainloopSm90TmaGmmaWarpSpecializedILi7ENS5_IJNS4_1CILi1EEENSA_ILi4EEESB_EEENS1_35KernelTmaWarpSpecializedCooperativeEEENS5_IJNSA_ILi128EEESG_NSA_ILi64EEEEEENS_6half_tENS5_IJlSB_lEEESJ_SK_NS4_8TiledMMAINS4_8MMA_AtomIJNS4_4SM904GMMA26MMA_64x128x16_F32F16F16_SSILNSO_5MajorE0ELSQ_0ELNSO_7ScaleInE1ELSR_1EEEEEENS4_6LayoutINS5_IJNSA_ILi2EEESB_SB_EEENS5_IJSB_NSA_ILi0EEESX_EEEEENS5_IJNS4_10UnderscoreES10_S10_EEEEENS4_23SM90_TMA_LOAD_MULTICASTENS4_14ComposedLayoutINS4_7SwizzleILi3ELi4ELi3EEENS4_18smem_ptr_flag_bitsILi16EEENSU_INS5_IJNSA_ILi8EEESH_EEENS5_IJSH_SB_EEEEEEEvNS4_8identityENS4_13SM90_TMA_LOADES1D_vS1E_EENS_8epilogue10collective6detail29Sm90TmaWarpSpecializedAdapterINS1I_15DefaultEpilogueISJ_SK_SK_NS1H_6thread17LinearCombinationISJ_Li1EffLNS1M_9ScaleType4KindE0ELNS_15FloatRoundStyleE2ESJ_EENS1_15EpilogueDefaultEEEEEvvEEEEvNT_6ParamsE --------------------------
	.section	.nv.info._ZN7cutlass13device_kernelINS_4gemm6kernel13GemmUniversalIN4cute5tupleIJiiiiEEENS1_10collective13CollectiveMmaINS1_34MainloopSm90TmaGmmaWarpSpecializedILi7ENS5_IJNS4_1CILi1EEENSA_ILi4EEESB_EEENS1_35KernelTmaWarpSpecializedCooperativeEEENS5_IJNSA_ILi128EEESG_NSA_ILi64EEEEEENS_6half_tENS5_IJlSB_lEEESJ_SK_NS4_8TiledMMAINS4_8MMA_AtomIJNS4_4SM904GMMA26MMA_64x128x16_F32F16F16_SSILNSO_5MajorE0ELSQ_0ELNSO_7ScaleInE1ELSR_1EEEEEENS4_6LayoutINS5_IJNSA_ILi2EEESB_SB_EEENS5_IJSB_NSA_ILi0EEESX_EEEEENS5_IJNS4_10UnderscoreES10_S10_EEEEENS4_23SM90_TMA_LOAD_MULTICASTENS4_14ComposedLayoutINS4_7SwizzleILi3ELi4ELi3EEENS4_18smem_ptr_flag_bitsILi16EEENSU_INS5_IJNSA_ILi8EEESH_EEENS5_IJSH_SB_EEEEEEEvNS4_8identityENS4_13SM90_TMA_LOADES1D_vS1E_EENS_8epilogue10collective6detail29Sm90TmaWarpSpecializedAdapterINS1I_15DefaultEpilogueISJ_SK_SK_NS1H_6thread17LinearCombinationISJ_Li1EffLNS1M_9ScaleType4KindE0ELNS_15FloatRoundStyleE2ESJ_EENS1_15EpilogueDefaultEEEEEvvEEEEvNT_6ParamsE,"",@"SHT_CUDA_INFO"
	.sectionflags	@""
	.align	4


	//----- nvinfo : EIATTR_CUDA_API_VERSION
	.align		4
        /*0000*/ 	.byte	0x04, 0x37
        /*0002*/ 	.short	(.L_21 - .L_20)
.L_20:
        /*0004*/ 	.word	0x00000082


	//----- nvinfo : EIATTR_KPARAM_INFO
	.align		4
.L_21:
        /*0008*/ 	.byte	0x04, 0x17
        /*000a*/ 	.short	(.L_23 - .L_22)
.L_22:
        /*000c*/ 	.word	0x00000000
        /*0010*/ 	.short	0x0000
        /*0012*/ 	.short	0x0070
        /*0014*/ 	.byte	0x00, 0xf0, 0x01, 0x10


	//----- nvinfo : EIATTR_SPARSE_MMA_MASK
	.align		4
.L_23:
        /*0018*/ 	.byte	0x03, 0x50
        /*001a*/ 	.short	0x0000


	//----- nvinfo : EIATTR_MAXREG_COUNT
	.align		4
        /*001c*/ 	.byte	0x03, 0x1b
        /*001e*/ 	.short	0x00a8


	//----- nvinfo : EIATTR_NUM_BARRIERS
	.align		4
        /*0020*/ 	.byte	0x02, 0x4c
        /*0022*/ 	.byte	0x01
	.zero		1


	//----- nvinfo : EIATTR_EXTERNS
	.align		4
        /*0024*/ 	.byte	0x04, 0x0f
        /*0026*/ 	.short	(.L_25 - .L_24)


	//   ....[0]....
	.align		4
.L_24:
        /*0028*/ 	.word	index@(__assertfail)


	//----- nvinfo : EIATTR_MERCURY_ISA_VERSION
	.align		4
.L_25:
        /*002c*/ 	.byte	0x03, 0x5f
        /*002e*/ 	.short	0x0101


	//----- nvinfo : EIATTR_INT_WARP_WIDE_INSTR_OFFSETS
	.align		4
        /*0030*/ 	.byte	0x04, 0x31
        /*0032*/ 	.short	(.L_27 - .L_26)


	//   ....[0]....
.L_26:
        /*0034*/ 	.word	0x00000490


	//   ....[1]....
        /*0038*/ 	.word	0x000004b0


	//   ....[2]....
        /*003c*/ 	.word	0x00000680


	//----- nvinfo : EIATTR_COOP_GROUP_MASK_REGIDS
	.align		4
.L_27:
        /*0040*/ 	.byte	0x04, 0x29
        /*0042*/ 	.short	(.L_29 - .L_28)


	//   ....[0]....
.L_28:
        /*0044*/ 	.word	0xffffffff


	//   ....[1]....
        /*0048*/ 	.word	0xffffffff


	//   ....[2]....
        /*004c*/ 	.word	0xffffffff


	//   ....[3]....
        /*0050*/ 	.word	0xffffffff


	//   ....[4]....
        /*0054*/ 	.word	0xffffffff


	//   ....[5]....
        /*0058*/ 	.word	0xffffffff


	//----- nvinfo : EIATTR_COOP_GROUP_INSTR_OFFSETS
	.align		4
.L_29:
        /*005c*/ 	.byte	0x04, 0x28
        /*005e*/ 	.short	(.L_31 - .L_30)


	//   ....[0]....
.L_30:
        /*0060*/ 	.word	0x00000060


	//   ....[1]....
        /*0064*/ 	.word	0x00000070


	//   ....[2]....
        /*0068*/ 	.word	0x00000130


	//   ....[3]....
        /*006c*/ 	.word	0x00000330


	//   ....[4]....
        /*0070*/ 	.word	0x000007f0


	//   ....[5]....
        /*0074*/ 	.word	0x00001470


	//----- nvinfo : EIATTR_REG_RECONFIG
	.align		4
.L_31:
        /*0078*/ 	.byte	0x01, 0x54
	.zero		2


	//----- nvinfo : EIATTR_SYSCALL_OFFSETS
	.align		4
        /*007c*/ 	.byte	0x04, 0x46
        /*007e*/ 	.short	(.L_33 - .L_32)


	//   ....[0]....
.L_32:
        /*0080*/ 	.word	0x00001660


	//----- nvinfo : EIATTR_MBARRIER_INSTR_OFFSETS
	.align		4
.L_33:
        /*0084*/ 	.byte	0x04, 0x39
        /*0086*/ 	.short	(.L_35 - .L_34)


	//   ....[0]....
.L_34:
        /*0088*/ 	.word	0x00000230
        /*008c*/ 	.word	0x000000ff
        /*0090*/ 	.word	0x00000000
        /*0094*/ 	.short	0x0100
        /*0096*/ 	.byte	0x08
	.zero		1


	//   ....[1]....
        /*0098*/ 	.word	0x00000240
        /*009c*/ 	.word	0x000000ff
        /*00a0*/ 	.word	0x00000038
        /*00a4*/ 	.short	0x0100
        /*00a6*/ 	.byte	0x08
	.zero		1


	//   ....[2]....
        /*00a8*/ 	.word	0x00000250
        /*00ac*/ 	.word	0x000000ff
        /*00b0*/ 	.word	0x00000008
        /*00b4*/ 	.short	0x0100
        /*00b6*/ 	.byte	0x08
	.zero		1


	//   ....[3]....
        /*00b8*/ 	.word	0x00000260
        /*00bc*/ 	.word	0x000000ff
        /*00c0*/ 	.word	0x00000040
        /*00c4*/ 	.short	0x0100
        /*00c6*/ 	.byte	0x08
	.zero		1


	//   ....[4]....
        /*00c8*/ 	.word	0x00000270
        /*00cc*/ 	.word	0x000000ff
        /*00d0*/ 	.word	0x00000010
        /*00d4*/ 	.short	0x0100
        /*00d6*/ 	.byte	0x08
	.zero		1


	//   ....[5]....
        /*00d8*/ 	.word	0x00000280
        /*00dc*/ 	.word	0x000000ff
        /*00e0*/ 	.word	0x00000048
        /*00e4*/ 	.short	0x0100
        /*00e6*/ 	.byte	0x08
	.zero		1


	//   ....[6]....
        /*00e8*/ 	.word	0x00000290
        /*00ec*/ 	.word	0x000000ff
        /*00f0*/ 	.word	0x00000018
        /*00f4*/ 	.short	0x0100
        /*00f6*/ 	.byte	0x08
	.zero		1


	//   ....[7]....
        /*00f8*/ 	.word	0x000002a0
        /*00fc*/ 	.word	0x000000ff
        /*0100*/ 	.word	0x00000050
        /*0104*/ 	.short	0x0100
        /*0106*/ 	.byte	0x08
	.zero		1


	//   ....[8]....
        /*0108*/ 	.word	0x000002b0
        /*010c*/ 	.word	0x000000ff
        /*0110*/ 	.word	0x00000020
        /*0114*/ 	.short	0x0100
        /*0116*/ 	.byte	0x08
	.zero		1


	//   ....[9]....
        /*0118*/ 	.word	0x000002c0
        /*011c*/ 	.word	0x000000ff
        /*0120*/ 	.word	0x00000058
        /*0124*/ 	.short	0x0100
        /*0126*/ 	.byte	0x08
	.zero		1


	//   ....[10]....
        /*0128*/ 	.word	0x000002d0
        /*012c*/ 	.word	0x000000ff
        /*0130*/ 	.word	0x00000028
        /*0134*/ 	.short	0x0100
        /*0136*/ 	.byte	0x08
	.zero		1


	//   ....[11]....
        /*0138*/ 	.word	0x000002e0
        /*013c*/ 	.word	0x000000ff
        /*0140*/ 	.word	0x00000060
        /*0144*/ 	.short	0x0100
        /*0146*/ 	.byte	0x08
	.zero		1


	//   ....[12]....
        /*0148*/ 	.word	0x000002f0
        /*014c*/ 	.word	0x000000ff
        /*0150*/ 	.word	0x00000030
        /*0154*/ 	.short	0x0100
        /*0156*/ 	.byte	0x08
	.zero		1


	//   ....[13]....
        /*0158*/ 	.word	0x00000300
        /*015c*/ 	.word	0x000000ff
        /*0160*/ 	.word	0x00000068
        /*0164*/ 	.short	0x0100
        /*0166*/ 	.byte	0x08
	.zero		1


	//   ....[14]....
        /*0168*/ 	.word	0x00000720
        /*016c*/ 	.word	0x000000ff
        /*0170*/ 	.word	0x00000080
        /*0174*/ 	.short	0x0100
        /*0176*/ 	.byte	0x06
	.zero		1


	//   ....[15]....
        /*0178*/ 	.word	0x000007a0
        /*017c*/ 	.word	0x000000ff
        /*0180*/ 	.word	0x00000088
        /*0184*/ 	.short	0x0100
        /*0186*/ 	.byte	0x06
	.zero		1


	//   ....[16]....
        /*0188*/ 	.word	0x00001720
        /*018c*/ 	.word	0x00000003
        /*0190*/ 	.word	0x00000000
        /*0194*/ 	.short	0x010a
        /*0196*/ 	.byte	0x3f
	.zero		1


	//   ....[17]....
        /*0198*/ 	.word	0x00001780
        /*019c*/ 	.word	0x00000003
        /*01a0*/ 	.word	0x00000000
        /*01a4*/ 	.short	0x010a
        /*01a6*/ 	.byte	0x3f
	.zero		1


	//   ....[18]....
        /*01a8*/ 	.word	0x00001b00
        /*01ac*/ 	.word	0x00000005
        /*01b0*/ 	.word	0x00000000
        /*01b4*/ 	.short	0x010a
        /*01b6*/ 	.byte	0x3f
	.zero		1


	//   ....[19]....
        /*01b8*/ 	.word	0x00001b40
        /*01bc*/ 	.word	0x00000005
        /*01c0*/ 	.word	0x00000000
        /*01c4*/ 	.short	0x010a
        /*01c6*/ 	.byte	0x3f
	.zero		1


	//   ....[20]....
        /*01c8*/ 	.word	0x00001da0
        /*01cc*/ 	.word	0x00000004
        /*01d0*/ 	.word	0x00000000
        /*01d4*/ 	.short	0x0101
        /*01d6*/ 	.byte	0x3f
	.zero		1


	//   ....[21]....
        /*01d8*/ 	.word	0x00001fc0
        /*01dc*/ 	.word	0x00000000
        /*01e0*/ 	.word	0x00000000
        /*01e4*/ 	.short	0x0101
        /*01e6*/ 	.byte	0x3f
	.zero		1


	//   ....[22]....
        /*01e8*/ 	.word	0x000070c0
        /*01ec*/ 	.word	0x00000017
        /*01f0*/ 	.word	0x00000038
        /*01f4*/ 	.short	0x010a
        /*01f6*/ 	.byte	0x3f
	.zero		1


	//   ....[23]....
        /*01f8*/ 	.word	0x000074c0
        /*01fc*/ 	.word	0x00000006
        /*0200*/ 	.word	0x00000088
        /*0204*/ 	.short	0x0101
        /*0206*/ 	.byte	0x3f
	.zero		1


	//   ....[24]....
        /*0208*/ 	.word	0x00007bb0
        /*020c*/ 	.word	0x00000007
        /*0210*/ 	.word	0x00000000
        /*0214*/ 	.short	0x010a
        /*0216*/ 	.byte	0x3f
	.zero		1


	//   ....[25]....
        /*0218*/ 	.word	0x00007c30
        /*021c*/ 	.word	0x00000006
        /*0220*/ 	.word	0x00000000
        /*0224*/ 	.short	0x010a
        /*0226*/ 	.byte	0x3f
	.zero		1


	//   ....[26]....
        /*0228*/ 	.word	0x00007cc0
        /*022c*/ 	.word	0x00000007
        /*0230*/ 	.word	0x00000000
        /*0234*/ 	.short	0x010a
        /*0236*/ 	.byte	0x3f
	.zero		1


	//   ....[27]....
        /*0238*/ 	.word	0x00007d50
        /*023c*/ 	.word	0x00000006
        /*0240*/ 	.word	0x00000000
        /*0244*/ 	.short	0x010a
        /*0246*/ 	.byte	0x3f
	.zero		1


	//   ....[28]....
        /*0248*/ 	.word	0x00007de0
        /*024c*/ 	.word	0x00000007
        /*0250*/ 	.word	0x00000000
        /*0254*/ 	.short	0x010a
        /*0256*/ 	.byte	0x3f
	.zero		1


	//   ....[29]....
        /*0258*/ 	.word	0x00007e70
        /*025c*/ 	.word	0x00000006
        /*0260*/ 	.word	0x00000000
        /*0264*/ 	.short	0x010a
        /*0266*/ 	.byte	0x3f
	.zero		1


	//   ....[30]....
        /*0268*/ 	.word	0x00007f00
        /*026c*/ 	.word	0x00000005
        /*0270*/ 	.word	0x00000000
        /*0274*/ 	.short	0x010a
        /*0276*/ 	.byte	0x3f
	.zero		1


	//   ....[31]....
        /*0278*/ 	.word	0x00007f60
        /*027c*/ 	.word	0x00000003
        /*0280*/ 	.word	0x00000000
        /*0284*/ 	.short	0x010a
        /*0286*/ 	.byte	0x3f
	.zero		1


	//   ....[32]....
        /*0288*/ 	.word	0x00007fb0
        /*028c*/ 	.word	0x00000005
        /*0290*/ 	.word	0x00000000
        /*0294*/ 	.short	0x010a
        /*0296*/ 	.byte	0x3f
	.zero		1


	//   ....[33]....
        /*0298*/ 	.word	0x00008080
        /*029c*/ 	.word	0x00000017
        /*02a0*/ 	.word	0x00000038
        /*02a4*/ 	.short	0x010a
        /*02a6*/ 	.byte	0x3f
	.zero		1


	//   ....[34]....
        /*02a8*/ 	.word	0x00008150
        /*02ac*/ 	.word	0x00000007
        /*02b0*/ 	.word	0x00000000
        /*02b4*/ 	.short	0x010a
        /*02b6*/ 	.byte	0x3f
	.zero		1


	//   ....[35]....
        /*02b8*/ 	.word	0x000081a0
        /*02bc*/ 	.word	0x00000006
        /*02c0*/ 	.word	0x00000000
        /*02c4*/ 	.short	0x010a
        /*02c6*/ 	.byte	0x3f
	.zero		1


	//   ....[36]....
        /*02c8*/ 	.word	0x000081f0
        /*02cc*/ 	.word	0x00000007
        /*02d0*/ 	.word	0x00000000
        /*02d4*/ 	.short	0x010a
        /*02d6*/ 	.byte	0x3f
	.zero		1


	//   ....[37]....
        /*02d8*/ 	.word	0x00008240
        /*02dc*/ 	.word	0x00000006
        /*02e0*/ 	.word	0x00000000
        /*02e4*/ 	.short	0x010a
        /*02e6*/ 	.byte	0x3f
	.zero		1


	//   ....[38]....
        /*02e8*/ 	.word	0x00008290
        /*02ec*/ 	.word	0x00000007
        /*02f0*/ 	.word	0x00000000
        /*02f4*/ 	.short	0x010a
        /*02f6*/ 	.byte	0x3f
	.zero		1


	//   ....[39]....
        /*02f8*/ 	.word	0x000082e0
        /*02fc*/ 	.word	0x00000006
        /*0300*/ 	.word	0x00000000
        /*0304*/ 	.short	0x010a
        /*0306*/ 	.byte	0x3f
	.zero		1


	//----- nvinfo : EIATTR_NUM_MBARRIERS
	.align		4
.L_35:
        /*0308*/ 	.byte	0x03, 0x38
        /*030a*/ 	.short	0x0010


	//----- nvinfo : EIATTR_EXIT_INSTR_OFFSETS
	.align		4
        /*030c*/ 	.byte	0x04, 0x1c
        /*030e*/ 	.short	(.L_37 - .L_36)


	//   ....[0]....
.L_36:
        /*0310*/ 	.word	0x000009c0


	//   ....[1]....
        /*0314*/ 	.word	0x000011d0


	//   ....[2]....
        /*0318*/ 	.word	0x00006850


	//   ....[3]....
        /*031c*/ 	.word	0x00006db0


	//   ....[4]....
        /*0320*/ 	.word	0x00007f50


	//----- nvinfo : EIATTR_MAX_THREADS
	.align		4
.L_37:
        /*0324*/ 	.byte	0x04, 0x05
        /*0326*/ 	.short	(.L_39 - .L_38)
.L_38:
        /*0328*/ 	.word	0x00000180
        /*032c*/ 	.word	0x00000001
        /*0330*/ 	.word	0x00000001


	//----- nvinfo : EIATTR_CRS_STACK_SIZE
	.align		4
.L_39:
        /*0334*/ 	.byte	0x04, 0x1e
        /*0336*/ 	.short	(.L_41 - .L_40)
.L_40:
        /*0338*/ 	.word	0x00000000


	//----- nvinfo : EIATTR_CBANK_PARAM_SIZE
	.align		4
.L_41:
        /*033c*/ 	.byte	0x03, 0x19
        /*033e*/ 	.short	0x0470


	//----- nvinfo : EIATTR_PARAM_CBANK
	.align		4
        /*0340*/ 	.byte	0x04, 0x0a
        /*0342*/ 	.short	(.L_43 - .L_42)
	.align		4
.L_42:
        /*0344*/ 	.word	index@(.nv.constant0._ZN7cutlass13device_kernelINS_4gemm6kernel13GemmUniversalIN4cute5tupleIJiiiiEEENS1_10collective13CollectiveMmaINS1_34MainloopSm90TmaGmmaWarpSpecializedILi7ENS5_IJNS4_1CILi1EEENSA_ILi4EEESB_EEENS1_35KernelTmaWarpSpecializedCooperativeEEENS5_IJNSA_ILi128EEESG_NSA_ILi64EEEEEENS_6half_tENS5_IJlSB_lEEESJ_SK_NS4_8TiledMMAINS4_8MMA_AtomIJNS4_4SM904GMMA26MMA_64x128x16_F32F16F16_SSILNSO_5MajorE0ELSQ_0ELNSO_7ScaleInE1ELSR_1EEEEEENS4_6LayoutINS5_IJNSA_ILi2EEESB_SB_EEENS5_IJSB_NSA_ILi0EEESX_EEEEENS5_IJNS4_10UnderscoreES10_S10_EEEEENS4_23SM90_TMA_LOAD_MULTICASTENS4_14ComposedLayoutINS4_7SwizzleILi3ELi4ELi3EEENS4_18smem_ptr_flag_bitsILi16EEENSU_INS5_IJNSA_ILi8EEESH_EEENS5_IJSH_SB_EEEEEEEvNS4_8identityENS4_13SM90_TMA_LOADES1D_vS1E_EENS_8epilogue10collective6detail29Sm90TmaWarpSpecializedAdapterINS1I_15DefaultEpilogueISJ_SK_SK_NS1H_6thread17LinearCombinationISJ_Li1EffLNS1M_9ScaleType4KindE0ELNS_15FloatRoundStyleE2ESJ_EENS1_15EpilogueDefaultEEEEEvvEEEEvNT_6ParamsE)
        /*0348*/ 	.short	0x0210
        /*034a*/ 	.short	0x0470


	//----- nvinfo : EIATTR_SW_WAR
	.align		4
.L_43:
        /*034c*/ 	.byte	0x04, 0x36
        /*034e*/ 	.short	(.L_45 - .L_44)
.L_44:
        /*0350*/ 	.word	0x00000008
.L_45:


//--------------------- .nv.callgraph             --------------------------
	.section	.nv.callgraph,"",@"SHT_CUDA_CALLGRAPH"
	.align	4
	.sectionentsize	8
	.align		4
        /*0000*/ 	.word	0x00000000
	.align		4
        /*0004*/ 	.word	0xffffffff
	.align		4
        /*0008*/ 	.word	index@(_ZN7cutlass13device_kernelINS_4gemm6kernel13GemmUniversalIN4cute5tupleIJiiiiEEENS1_10collective13CollectiveMmaINS1_34MainloopSm90TmaGmmaWarpSpecializedILi7ENS5_IJNS4_1CILi1EEENSA_ILi4EEESB_EEENS1_35KernelTmaWarpSpecializedCooperativeEEENS5_IJNSA_ILi128EEESG_NSA_ILi64EEEEEENS_6half_tENS5_IJlSB_lEEESJ_SK_NS4_8TiledMMAINS4_8MMA_AtomIJNS4_4SM904GMMA26MMA_64x128x16_F32F16F16_SSILNSO_5MajorE0ELSQ_0ELNSO_7ScaleInE1ELSR_1EEEEEENS4_6LayoutINS5_IJNSA_ILi2EEESB_SB_EEENS5_IJSB_NSA_ILi0EEESX_EEEEENS5_IJNS4_10UnderscoreES10_S10_EEEEENS4_23SM90_TMA_LOAD_MULTICASTENS4_14ComposedLayoutINS4_7SwizzleILi3ELi4ELi3EEENS4_18smem_ptr_flag_bitsILi16EEENSU_INS5_IJNSA_ILi8EEESH_EEENS5_IJSH_SB_EEEEEEEvNS4_8identityENS4_13SM90_TMA_LOADES1D_vS1E_EENS_8epilogue10collective6detail29Sm90TmaWarpSpecializedAdapterINS1I_15DefaultEpilogueISJ_SK_SK_NS1H_6thread17LinearCombinationISJ_Li1EffLNS1M_9ScaleType4KindE0ELNS_15FloatRoundStyleE2ESJ_EENS1_15EpilogueDefaultEEEEEvvEEEEvNT_6ParamsE)
	.align		4
        /*000c*/ 	.word	index@(__assertfail)
	.align		4
        /*0010*/ 	.word	0x00000000
	.align		4
        /*0014*/ 	.word	0xfffffffe
	.align		4
        /*0018*/ 	.word	0x00000000
	.align		4
        /*001c*/ 	.word	0xfffffffd
	.align		4
        /*0020*/ 	.word	0x00000000
	.align		4
        /*0024*/ 	.word	0xfffffffc


//--------------------- .nv.constant4             --------------------------
	.section	.nv.constant4,"a",@progbits
	.align	8
	.align		8
.nv.constant4:
        /*0000*/ 	.dword	__assertfail
	.align		8
        /*0008*/ 	.dword	__unnamed_1
	.align		8
        /*0010*/ 	.dword	_ZN40_INTERNAL_3d50aa6b_4_k_cu_d0db3294_212174cuda3std3__45__cpo5beginE
	.align		8
        /*0018*/ 	.dword	_ZN40_INTERNAL_3d50aa6b_4_k_cu_d0db3294_212174cuda3std3__45__cpo3endE
	.align		8
        /*0020*/ 	.dword	_ZN40_INTERNAL_3d50aa6b_4_k_cu_d0db3294_212174cuda3std3__45__cpo6cbeginE
	.align		8
        /*0028*/ 	.dword	_ZN40_INTERNAL_3d50aa6b_4_k_cu_d0db3294_212174cuda3std3__45__cpo4cendE
	.align		8
        /*0030*/ 	.dword	_ZN40_INTERNAL_3d50aa6b_4_k_cu_d0db3294_212174cuda3std3__442_GLOBAL__N__3d50aa6b_4_k_cu_d0db3294_212176ignoreE
	.align		8
        /*0038*/ 	.dword	_ZN40_INTERNAL_3d50aa6b_4_k_cu_d0db3294_212174cuda3std3__419piecewise_constructE
	.align		8
        /*0040*/ 	.dword	_ZN40_INTERNAL_3d50aa6b_4_k_cu_d0db3294_212174cuda3std3__48in_placeE
	.align		8
        /*0048*/ 	.dword	_ZN40_INTERNAL_3d50aa6b_4_k_cu_d0db3294_212174cuda3std6ranges3__45__cpo4swapE
	.align		8
        /*0050*/ 	.dword	_ZN40_INTERNAL_3d50aa6b_4_k_cu_d0db3294_212174cuda3std6ranges3__45__cpo9iter_moveE
	.align		8
        /*0058*/ 	.dword	_ZN40_INTERNAL_3d50aa6b_4_k_cu_d0db3294_212174cute7productE
	.align		8
        /*0060*/ 	.dword	_ZN40_INTERNAL_3d50aa6b_4_k_cu_d0db3294_212174cute1_E
	.align		8
        /*0068*/ 	.dword	$str$22
	.align		8
        /*0070*/ 	.dword	$str$23


//--------------------- .text._ZN7cutlass13device_kernelINS_4gemm6kernel13GemmUniversalIN4cute5tupleIJiiiiEEENS1_10collective13CollectiveMmaINS1_34MainloopSm90TmaGmmaWarpSpecializedILi7ENS5_IJNS4_1CILi1EEENSA_ILi4EEESB_EEENS1_35KernelTmaWarpSpecializedCooperativeEEENS5_IJNSA_ILi128EEESG_NSA_ILi64EEEEEENS_6half_tENS5_IJlSB_lEEESJ_SK_NS4_8TiledMMAINS4_8MMA_AtomIJNS4_4SM904GMMA26MMA_64x128x16_F32F16F16_SSILNSO_5MajorE0ELSQ_0ELNSO_7ScaleInE1ELSR_1EEEEEENS4_6LayoutINS5_IJNSA_ILi2EEESB_SB_EEENS5_IJSB_NSA_ILi0EEESX_EEEEENS5_IJNS4_10UnderscoreES10_S10_EEEEENS4_23SM90_TMA_LOAD_MULTICASTENS4_14ComposedLayoutINS4_7SwizzleILi3ELi4ELi3EEENS4_18smem_ptr_flag_bitsILi16EEENSU_INS5_IJNSA_ILi8EEESH_EEENS5_IJSH_SB_EEEEEEEvNS4_8identityENS4_13SM90_TMA_LOADES1D_vS1E_EENS_8epilogue10collective6detail29Sm90TmaWarpSpecializedAdapterINS1I_15DefaultEpilogueISJ_SK_SK_NS1H_6thread17LinearCombinationISJ_Li1EffLNS1M_9ScaleType4KindE0ELNS_15FloatRoundStyleE2ESJ_EENS1_15EpilogueDefaultEEEEEvvEEEEvNT_6ParamsE --------------------------
	.section	.text._ZN7cutlass13device_kernelINS_4gemm6kernel13GemmUniversalIN4cute5tupleIJiiiiEEENS1_10collective13CollectiveMmaINS1_34MainloopSm90TmaGmmaWarpSpecializedILi7ENS5_IJNS4_1CILi1EEENSA_ILi4EEESB_EEENS1_35KernelTmaWarpSpecializedCooperativeEEENS5_IJNSA_ILi128EEESG_NSA_ILi64EEEEEENS_6half_tENS5_IJlSB_lEEESJ_SK_NS4_8TiledMMAINS4_8MMA_AtomIJNS4_4SM904GMMA26MMA_64x128x16_F32F16F16_SSILNSO_5MajorE0ELSQ_0ELNSO_7ScaleInE1ELSR_1EEEEEENS4_6LayoutINS5_IJNSA_ILi2EEESB_SB_EEENS5_IJSB_NSA_ILi0EEESX_EEEEENS5_IJNS4_10UnderscoreES10_S10_EEEEENS4_23SM90_TMA_LOAD_MULTICASTENS4_14ComposedLayoutINS4_7SwizzleILi3ELi4ELi3EEENS4_18smem_ptr_flag_bitsILi16EEENSU_INS5_IJNSA_ILi8EEESH_EEENS5_IJSH_SB_EEEEEEEvNS4_8identityENS4_13SM90_TMA_LOADES1D_vS1E_EENS_8epilogue10collective6detail29Sm90TmaWarpSpecializedAdapterINS1I_15DefaultEpilogueISJ_SK_SK_NS1H_6thread17LinearCombinationISJ_Li1EffLNS1M_9ScaleType4KindE0ELNS_15FloatRoundStyleE2ESJ_EENS1_15EpilogueDefaultEEEEEvvEEEEvNT_6ParamsE,"ax",@progbits
	.align	128
.text._ZN7cutlass13device_kernelINS_4gemm6kernel13GemmUniversalIN4cute5tupleIJiiiiEEENS1_10collective13CollectiveMmaINS1_34MainloopSm90TmaGmmaWarpSpecializedILi7ENS5_IJNS4_1CILi1EEENSA_ILi4EEESB_EEENS1_35KernelTmaWarpSpecializedCooperativeEEENS5_IJNSA_ILi128EEESG_NSA_ILi64EEEEEENS_6half_tENS5_IJlSB_lEEESJ_SK_NS4_8TiledMMAINS4_8MMA_AtomIJNS4_4SM904GMMA26MMA_64x128x16_F32F16F16_SSILNSO_5MajorE0ELSQ_0ELNSO_7ScaleInE1ELSR_1EEEEEENS4_6LayoutINS5_IJNSA_ILi2EEESB_SB_EEENS5_IJSB_NSA_ILi0EEESX_EEEEENS5_IJNS4_10UnderscoreES10_S10_EEEEENS4_23SM90_TMA_LOAD_MULTICASTENS4_14ComposedLayoutINS4_7SwizzleILi3ELi4ELi3EEENS4_18smem_ptr_flag_bitsILi16EEENSU_INS5_IJNSA_ILi8EEESH_EEENS5_IJSH_SB_EEEEEEEvNS4_8identityENS4_13SM90_TMA_LOADES1D_vS1E_EENS_8epilogue10collective6detail29Sm90TmaWarpSpecializedAdapterINS1I_15DefaultEpilogueISJ_SK_SK_NS1H_6thread17LinearCombinationISJ_Li1EffLNS1M_9ScaleType4KindE0ELNS_15FloatRoundStyleE2ESJ_EENS1_15EpilogueDefaultEEEEEvvEEEEvNT_6ParamsE:
        .type           _ZN7cutlass13device_kernelINS_4gemm6kernel13GemmUniversalIN4cute5tupleIJiiiiEEENS1_10collective13CollectiveMmaINS1_34MainloopSm90TmaGmmaWarpSpecializedILi7ENS5_IJNS4_1CILi1EEENSA_ILi4EEESB_EEENS1_35KernelTmaWarpSpecializedCooperativeEEENS5_IJNSA_ILi128EEESG_NSA_ILi64EEEEEENS_6half_tENS5_IJlSB_lEEESJ_SK_NS4_8TiledMMAINS4_8MMA_AtomIJNS4_4SM904GMMA26MMA_64x128x16_F32F16F16_SSILNSO_5MajorE0ELSQ_0ELNSO_7ScaleInE1ELSR_1EEEEEENS4_6LayoutINS5_IJNSA_ILi2EEESB_SB_EEENS5_IJSB_NSA_ILi0EEESX_EEEEENS5_IJNS4_10UnderscoreES10_S10_EEEEENS4_23SM90_TMA_LOAD_MULTICASTENS4_14ComposedLayoutINS4_7SwizzleILi3ELi4ELi3EEENS4_18smem_ptr_flag_bitsILi16EEENSU_INS5_IJNSA_ILi8EEESH_EEENS5_IJSH_SB_EEEEEEEvNS4_8identityENS4_13SM90_TMA_LOADES1D_vS1E_EENS_8epilogue10collective6detail29Sm90TmaWarpSpecializedAdapterINS1I_15DefaultEpilogueISJ_SK_SK_NS1H_6thread17LinearCombinationISJ_Li1EffLNS1M_9ScaleType4KindE0ELNS_15FloatRoundStyleE2ESJ_EENS1_15EpilogueDefaultEEEEEvvEEEEvNT_6ParamsE,@function
        .size           _ZN7cutlass13device_kernelINS_4gemm6kernel13GemmUniversalIN4cute5tupleIJiiiiEEENS1_10collective13CollectiveMmaINS1_34MainloopSm90TmaGmmaWarpSpecializedILi7ENS5_IJNS4_1CILi1EEENSA_ILi4EEESB_EEENS1_35KernelTmaWarpSpecializedCooperativeEEENS5_IJNSA_ILi128EEESG_NSA_ILi64EEEEEENS_6half_tENS5_IJlSB_lEEESJ_SK_NS4_8TiledMMAINS4_8MMA_AtomIJNS4_4SM904GMMA26MMA_64x128x16_F32F16F16_SSILNSO_5MajorE0ELSQ_0ELNSO_7ScaleInE1ELSR_1EEEEEENS4_6LayoutINS5_IJNSA_ILi2EEESB_SB_EEENS5_IJSB_NSA_ILi0EEESX_EEEEENS5_IJNS4_10UnderscoreES10_S10_EEEEENS4_23SM90_TMA_LOAD_MULTICASTENS4_14ComposedLayoutINS4_7SwizzleILi3ELi4ELi3EEENS4_18smem_ptr_flag_bitsILi16EEENSU_INS5_IJNSA_ILi8EEESH_EEENS5_IJSH_SB_EEEEEEEvNS4_8identityENS4_13SM90_TMA_LOADES1D_vS1E_EENS_8epilogue10collective6detail29Sm90TmaWarpSpecializedAdapterINS1I_15DefaultEpilogueISJ_SK_SK_NS1H_6thread17LinearCombinationISJ_Li1EffLNS1M_9ScaleType4KindE0ELNS_15FloatRoundStyleE2ESJ_EENS1_15EpilogueDefaultEEEEEvvEEEEvNT_6ParamsE,(.L_x_205 - _ZN7cutlass13device_kernelINS_4gemm6kernel13GemmUniversalIN4cute5tupleIJiiiiEEENS1_10collective13CollectiveMmaINS1_34MainloopSm90TmaGmmaWarpSpecializedILi7ENS5_IJNS4_1CILi1EEENSA_ILi4EEESB_EEENS1_35KernelTmaWarpSpecializedCooperativeEEENS5_IJNSA_ILi128EEESG_NSA_ILi64EEEEEENS_6half_tENS5_IJlSB_lEEESJ_SK_NS4_8TiledMMAINS4_8MMA_AtomIJNS4_4SM904GMMA26MMA_64x128x16_F32F16F16_SSILNSO_5MajorE0ELSQ_0ELNSO_7ScaleInE1ELSR_1EEEEEENS4_6LayoutINS5_IJNSA_ILi2EEESB_SB_EEENS5_IJSB_NSA_ILi0EEESX_EEEEENS5_IJNS4_10UnderscoreES10_S10_EEEEENS4_23SM90_TMA_LOAD_MULTICASTENS4_14ComposedLayoutINS4_7SwizzleILi3ELi4ELi3EEENS4_18smem_ptr_flag_bitsILi16EEENSU_INS5_IJNSA_ILi8EEESH_EEENS5_IJSH_SB_EEEEEEEvNS4_8identityENS4_13SM90_TMA_LOADES1D_vS1E_EENS_8epilogue10collective6detail29Sm90TmaWarpSpecializedAdapterINS1I_15DefaultEpilogueISJ_SK_SK_NS1H_6thread17LinearCombinationISJ_Li1EffLNS1M_9ScaleType4KindE0ELNS_15FloatRoundStyleE2ESJ_EENS1_15EpilogueDefaultEEEEEvvEEEEvNT_6ParamsE)
        .other          _ZN7cutlass13device_kernelINS_4gemm6kernel13GemmUniversalIN4cute5tupleIJiiiiEEENS1_10collective13CollectiveMmaINS1_34MainloopSm90TmaGmmaWarpSpecializedILi7ENS5_IJNS4_1CILi1EEENSA_ILi4EEESB_EEENS1_35KernelTmaWarpSpecializedCooperativeEEENS5_IJNSA_ILi128EEESG_NSA_ILi64EEEEEENS_6half_tENS5_IJlSB_lEEESJ_SK_NS4_8TiledMMAINS4_8MMA_AtomIJNS4_4SM904GMMA26MMA_64x128x16_F32F16F16_SSILNSO_5MajorE0ELSQ_0ELNSO_7ScaleInE1ELSR_1EEEEEENS4_6LayoutINS5_IJNSA_ILi2EEESB_SB_EEENS5_IJSB_NSA_ILi0EEESX_EEEEENS5_IJNS4_10UnderscoreES10_S10_EEEEENS4_23SM90_TMA_LOAD_MULTICASTENS4_14ComposedLayoutINS4_7SwizzleILi3ELi4ELi3EEENS4_18smem_ptr_flag_bitsILi16EEENSU_INS5_IJNSA_ILi8EEESH_EEENS5_IJSH_SB_EEEEEEEvNS4_8identityENS4_13SM90_TMA_LOADES1D_vS1E_EENS_8epilogue10collective6detail29Sm90TmaWarpSpecializedAdapterINS1I_15DefaultEpilogueISJ_SK_SK_NS1H_6thread17LinearCombinationISJ_Li1EffLNS1M_9ScaleType4KindE0ELNS_15FloatRoundStyleE2ESJ_EENS1_15EpilogueDefaultEEEEEvvEEEEvNT_6ParamsE,@"STO_CUDA_ENTRY STV_DEFAULT"
_ZN7cutlass13device_kernelINS_4gemm6kernel13GemmUniversalIN4cute5tupleIJiiiiEEENS1_10collective13CollectiveMmaINS1_34MainloopSm90TmaGmmaWarpSpecializedILi7ENS5_IJNS4_1CILi1EEENSA_ILi4EEESB_EEENS1_35KernelTmaWarpSpecializedCooperativeEEENS5_IJNSA_ILi128EEESG_NSA_ILi64EEEEEENS_6half_tENS5_IJlSB_lEEESJ_SK_NS4_8TiledMMAINS4_8MMA_AtomIJNS4_4SM904GMMA26MMA_64x128x16_F32F16F16_SSILNSO_5MajorE0ELSQ_0ELNSO_7ScaleInE1ELSR_1EEEEEENS4_6LayoutINS5_IJNSA_ILi2EEESB_SB_EEENS5_IJSB_NSA_ILi0EEESX_EEEEENS5_IJNS4_10UnderscoreES10_S10_EEEEENS4_23SM90_TMA_LOAD_MULTICASTENS4_14ComposedLayoutINS4_7SwizzleILi3ELi4ELi3EEENS4_18smem_ptr_flag_bitsILi16EEENSU_INS5_IJNSA_ILi8EEESH_EEENS5_IJSH_SB_EEEEEEEvNS4_8identityENS4_13SM90_TMA_LOADES1D_vS1E_EENS_8epilogue10collective6detail29Sm90TmaWarpSpecializedAdapterINS1I_15DefaultEpilogueISJ_SK_SK_NS1H_6thread17LinearCombinationISJ_Li1EffLNS1M_9ScaleType4KindE0ELNS_15FloatRoundStyleE2ESJ_EENS1_15EpilogueDefaultEEEEEvvEEEEvNT_6ParamsE:
[----:B------:R-:W0:Y:S01]  /*0000*/  LDC R1, c[0x0][0x28] ;  /* 0x00000a00ff017b82 */ /* 0x000e220000000800 */
[----:B------:R-:W1:Y:S01]  /*0010*/  S2R R94, SR_TID.X ;  /* 0x00000000005e7919 */ /* 0x000e620000002100 */
[----:B------:R-:W-:Y:S01]  /*0020*/  ELECT P0, URZ, PT ;  /* 0x00000000003f782f */ /* 0x000fe20003800000 */
[----:B------:R-:W-:Y:S01]  /*0030*/  BSSY B0, `(.L_x_0) ;  /* 0x000000f000007945 */ /* 0x000fe20003800000 */
[--C-:B-1----:R-:W-:Y:S02]  /*0040*/  SHF.R.U32.HI R0, RZ, 0x5, R94.reuse ;  /* 0x00000005ff007819 */ /* 0x102fe4000001165e */
[----:B------:R-:W-:-:S03]  /*0050*/  SHF.R.U32.HI R6, RZ, 0x7, R94 ;  /* 0x00000007ff067819 */ /* 0x000fc6000001165e */
[----:B------:R-:W1:Y:S04]  /*0060*/  SHFL.IDX PT, R3, R0, RZ, 0x1f ;  /* 0x00001fff00037589 */ /* 0x000e6800000e0000 */
[----:B------:R2:W3:Y:S01]  /*0070*/  SHFL.IDX PT, R2, R6, RZ, 0x1f ;  /* 0x00001fff06027589 */ /* 0x0004e200000e0000 */
[----:B-1----:R-:W-:-:S13]  /*0080*/  ISETP.NE.OR P0, PT, R3, RZ, !P0 ;  /* 0x000000ff0300720c */ /* 0x002fda0004705670 */
[----:B0-23--:R-:W-:Y:S05]  /*0090*/  @P0 BRA `(.L_x_1) ;  /* 0x0000000000200947 */ /* 0x00dfea0003800000 */
[----:B------:R-:W-:Y:S02]  /*00a0*/  ULDC.64 UR4, c[0x0][0x198] ;  /* 0x0000660000047ab9 */ /* 0x000fe40000000a00 */
[----:B------:R-:W-:Y:S02]  /*00b0*/  UIADD3 UR6, UP0, UR4, 0xf0, URZ ;  /* 0x000000f004067890 */ /* 0x000fe4000ff1e03f */
[----:B------:R-:W-:Y:S02]  /*00c0*/  UIADD3 UR4, UP1, UR4, 0x1f0, URZ ;  /* 0x000001f004047890 */ /* 0x000fe4000ff3e03f */
[----:B------:R-:W-:Y:S02]  /*00d0*/  UIADD3.X UR7, URZ, UR5, URZ, UP0, !UPT ;  /* 0x000000053f077290 */ /* 0x000fe400087fe43f */
[----:B------:R-:W-:-:S07]  /*00e0*/  UIADD3.X UR5, URZ, UR5, URZ, UP1, !UPT ;  /* 0x000000053f057290 */ /* 0x000fce0008ffe43f */
[----:B------:R0:W-:Y:S02]  /*00f0*/  UTMACCTL.PF [UR6] ;  /* 0x00000000060079b9 */ /* 0x0001e40008040000 */
[----:B------:R0:W-:Y:S02]  /*0100*/  UTMACCTL.PF [UR4] ;  /* 0x00000000040079b9 */ /* 0x0001e40008040000 */
[----:B0-----:R-:W-:Y:S01]  /*0110*/  NOP ;  /* 0x0000000000007918 */ /* 0x001fe20000000000 */
.L_x_1:
[----:B------:R-:W-:Y:S05]  /*0120*/  BSYNC B0 ;  /* 0x0000000000007941 */ /* 0x000fea0003800000 */
.L_x_0:
[----:B------:R-:W0:Y:S02]  /*0130*/  SHFL.IDX PT, R5, R0, RZ, 0x1f ;  /* 0x00001fff00057589 */ /* 0x000e2400000e0000 */
[----:B0-----:R-:W-:-:S13]  /*0140*/  ISETP.NE.AND P0, PT, R5, RZ, PT ;  /* 0x000000ff0500720c */ /* 0x001fda0003f05270 */
[----:B------:R-:W-:Y:S05]  /*0150*/  @P0 BRA `(.L_x_2) ;  /* 0x0000000000700947 */ /* 0x000fea0003800000 */
[----:B------:R-:W0:Y:S01]  /*0160*/  S2UR UR8, SR_CgaCtaId ;  /* 0x00000000000879c3 */ /* 0x000e220000008800 */
[----:B------:R-:W-:Y:S01]  /*0170*/  UMOV UR4, 0x400 ;  /* 0x0000040000047882 */ /* 0x000fe20000000000 */
[----:B------:R-:W-:Y:S01]  /*0180*/  UMOV UR5, 0x1 ;  /* 0x0000000100057882 */ /* 0x000fe20000000000 */
[----:B------:R-:W-:Y:S01]  /*0190*/  UMOV UR6, 0x8 ;  /* 0x0000000800067882 */ /* 0x000fe20000000000 */
[----:B------:R-:W-:Y:S01]  /*01a0*/  ELECT P0, URZ, PT ;  /* 0x00000000003f782f */ /* 0x000fe20003800000 */
[----:B------:R-:W-:-:S04]  /*01b0*/  UIADD3 UR6, -UR6, 0x100000, URZ ;  /* 0x0010000006067890 */ /* 0x000fc8000fffe13f */
[----:B------:R-:W-:Y:S02]  /*01c0*/  USHF.L.U32 UR7, UR6, 0xb, URZ ;  /* 0x0000000b06077899 */ /* 0x000fe4000800063f */
[----:B------:R-:W-:Y:S02]  /*01d0*/  USHF.L.U32 UR6, UR6, 0x1, URZ ;  /* 0x0000000106067899 */ /* 0x000fe4000800063f */
[----:B0-----:R-:W-:Y:S02]  /*01e0*/  ULEA UR8, UR8, UR4, 0x18 ;  /* 0x0000000408087291 */ /* 0x001fe4000f8ec03f */
[----:B------:R-:W-:-:S04]  /*01f0*/  UIADD3 UR4, -UR5, 0x100000, URZ ;  /* 0x0010000005047890 */ /* 0x000fc8000fffe13f */
[----:B------:R-:W-:Y:S02]  /*0200*/  USHF.L.U32 UR5, UR4, 0xb, URZ ;  /* 0x0000000b04057899 */ /* 0x000fe4000800063f */
[----:B------:R-:W-:Y:S01]  /*0210*/  USHF.L.U32 UR4, UR4, 0x1, URZ ;  /* 0x0000000104047899 */ /* 0x000fe2000800063f */
[----:B------:R-:W0:Y:S11]  /*0220*/  FENCE.VIEW.ASYNC.S ;  /* 0x00000000000073c6 */ /* 0x000e360000000000 */
[----:B0-----:R0:W1:Y:S01]  /*0230*/  SYNCS.EXCH.64 URZ, [UR8], UR4 ;  /* 0x00000004083f75b2 */ /* 0x0010620008000100 */
[----:B------:R0:W2:Y:S01]  /*0240*/  SYNCS.EXCH.64 URZ, [UR8+0x38], UR6 ;  /* 0x00003806083f75b2 */ /* 0x0000a20008000100 */
[----:B------:R0:W3:Y:S01]  /*0250*/  SYNCS.EXCH.64 URZ, [UR8+0x8], UR4 ;  /* 0x00000804083f75b2 */ /* 0x0000e20008000100 */
[----:B------:R0:W4:Y:S01]  /*0260*/  SYNCS.EXCH.64 URZ, [UR8+0x40], UR6 ;  /* 0x00004006083f75b2 */ /* 0x0001220008000100 */
[----:B------:R0:W0:Y:S01]  /*0270*/  SYNCS.EXCH.64 URZ, [UR8+0x10], UR4 ;  /* 0x00001004083f75b2 */ /* 0x0000220008000100 */
        /* <DEDUP_REMOVED lines=9> */
[----:B------:R-:W-:Y:S01]  /*0310*/  NOP ;  /* 0x0000000000007918 */ /* 0x000fe20000000000 */
.L_x_2:
[----:B------:R-:W-:Y:S01]  /*0320*/  SHF.R.S32.HI R7, RZ, 0x1f, R94 ;  /* 0x0000001fff077819 */ /* 0x000fe2000001145e */
[----:B------:R-:W5:Y:S01]  /*0330*/  SHFL.IDX PT, R0, R0, RZ, 0x1f ;  /* 0x00001fff00007589 */ /* 0x000f6200000e0000 */
[----:B0-----:R-:W0:Y:S01]  /*0340*/  S2UR UR8, SR_CTAID.X ;  /* 0x00000000000879c3 */ /* 0x001e220000002500 */
[----:B------:R-:W-:Y:S02]  /*0350*/  ELECT P0, URZ, PT ;  /* 0x00000000003f782f */ /* 0x000fe40003800000 */
[----:B------:R-:W-:Y:S01]  /*0360*/  LEA.HI R7, R7, R94, RZ, 0x7 ;  /* 0x0000005e07077211 */ /* 0x000fe200078f38ff */
[----:B------:R-:W1:Y:S01]  /*0370*/  S2R R4, SR_CTAID.Y ;  /* 0x0000000000047919 */ /* 0x000e620000002600 */
[----:B------:R-:W-:Y:S01]  /*0380*/  ULDC UR4, c[0x0][0x154] ;  /* 0x0000550000047ab9 */ /* 0x000fe20000000800 */
[----:B------:R-:W-:Y:S01]  /*0390*/  NOP ;  /* 0x0000000000007918 */ /* 0x000fe20000000000 */
[----:B------:R-:W-:Y:S01]  /*03a0*/  LOP3.LUT R7, R7, 0xffffff80, RZ, 0xc0, !PT ;  /* 0xffffff8007077812 */ /* 0x000fe200078ec0ff */
[----:B------:R-:W-:Y:S01]  /*03b0*/  NOP ;  /* 0x0000000000007918 */ /* 0x000fe20000000000 */
[----:B------:R-:W2:Y:S03]  /*03c0*/  LDC R14, c[0x0][0x140] ;  /* 0x00005000ff0e7b82 */ /* 0x000ea60000000800 */
[----:B------:R-:W-:-:S05]  /*03d0*/  IMAD.IADD R7, R94, 0x1, -R7 ;  /* 0x000000015e077824 */ /* 0x000fca00078e0a07 */
[----:B------:R-:W-:Y:S01]  /*03e0*/  SHF.R.S32.HI R8, RZ, 0x1f, R7 ;  /* 0x0000001fff087819 */ /* 0x000fe20000011407 */
[----:B------:R-:W3:Y:S01]  /*03f0*/  LDC R12, c[0x0][0x144] ;  /* 0x00005100ff0c7b82 */ /* 0x000ee20000000800 */
[----:B------:R-:W-:Y:S02]  /*0400*/  LOP3.LUT P2, RZ, R7, 0x7, RZ, 0xc0, !PT ;  /* 0x0000000707ff7812 */ /* 0x000fe4000784c0ff */
[----:B------:R-:W-:Y:S02]  /*0410*/  LEA.HI R8, R8, R7, RZ, 0x3 ;  /* 0x0000000708087211 */ /* 0x000fe400078f18ff */
[----:B-----5:R-:W-:Y:S02]  /*0420*/  ISETP.NE.OR P0, PT, R0, RZ, !P0 ;  /* 0x000000ff0000720c */ /* 0x020fe40004705670 */
[--C-:B------:R-:W-:Y:S02]  /*0430*/  SHF.R.S32.HI R0, RZ, 0x3, R8.reuse ;  /* 0x00000003ff007819 */ /* 0x100fe40000011408 */
[----:B------:R-:W-:-:S02]  /*0440*/  SHF.R.S32.HI R9, RZ, 0x1f, R8 ;  /* 0x0000001fff097819 */ /* 0x000fc40000011408 */
[----:B------:R-:W-:Y:S02]  /*0450*/  SHF.R.S32.HI R8, RZ, 0x1f, R5 ;  /* 0x0000001fff087819 */ /* 0x000fe40000011405 */
[----:B------:R-:W-:Y:S02]  /*0460*/  LEA.HI R9, R9, R0, RZ, 0x2 ;  /* 0x0000000009097211 */ /* 0x000fe400078f10ff */
[----:B------:R-:W-:Y:S02]  /*0470*/  LEA.HI R8, R8, R5, RZ, 0x2 ;  /* 0x0000000508087211 */ /* 0x000fe400078f10ff */
[----:B-1----:R-:W-:Y:S01]  /*0480*/  I2FP.F32.U32 R11, R4 ;  /* 0x00000004000b7245 */ /* 0x002fe20000201000 */
[----:B------:R-:W-:Y:S01]  /*0490*/  VOTEU.ALL UP0, P0 ;  /* 0x00000000003f7886 */ /* 0x000fe20000000000 */
[----:B------:R-:W-:Y:S01]  /*04a0*/  LOP3.LUT R10, R8, 0x3ffffffc, RZ, 0xc0, !PT ;  /* 0x3ffffffc080a7812 */ /* 0x000fe200078ec0ff */
[----:B------:R-:W-:Y:S01]  /*04b0*/  VOTEU.ALL UP1, P0 ;  /* 0x00000000003f7886 */ /* 0x000fe20000020000 */
[----:B------:R-:W-:Y:S01]  /*04c0*/  LOP3.LUT R9, R9, 0xfffffffc, RZ, 0xc0, !PT ;  /* 0xfffffffc09097812 */ /* 0x000fe200078ec0ff */
[----:B------:R-:W-:Y:S01]  /*04d0*/  FMUL R13, R11, UR4 ;  /* 0x000000040b0d7c20 */ /* 0x000fe20008400000 */
[----:B------:R-:W1:Y:S01]  /*04e0*/  @!UP0 S2UR UR7, SR_CgaCtaId ;  /* 0x00000000000789c3 */ /* 0x000e620000008800 */
[----:B------:R-:W-:Y:S01]  /*04f0*/  IMAD.IADD R11, R5, 0x1, -R10 ;  /* 0x00000001050b7824 */ /* 0x000fe200078e0a0a */
[----:B0-----:R-:W-:Y:S01]  /*0500*/  I2FP.F32.U32 R10, UR8 ;  /* 0x00000008000a7c45 */ /* 0x001fe20008201000 */
[----:B------:R-:W-:Y:S01]  /*0510*/  IMAD.IADD R8, R0, 0x1, -R9 ;  /* 0x0000000100087824 */ /* 0x000fe200078e0a09 */
[----:B------:R-:W-:Y:S01]  /*0520*/  ULDC UR4, c[0x0][0x150] ;  /* 0x0000540000047ab9 */ /* 0x000fe20000000800 */
[----:B------:R-:W0:Y:S01]  /*0530*/  F2I.U32.TRUNC.NTZ R13, R13 ;  /* 0x0000000d000d7305 */ /* 0x000e22000020f000 */
[----:B------:R-:W-:Y:S01]  /*0540*/  SHF.R.S32.HI R0, RZ, 0x1f, R3 ;  /* 0x0000001fff007819 */ /* 0x000fe20000011403 */
[----:B------:R-:W-:Y:S01]  /*0550*/  FMUL R10, R10, UR4 ;  /* 0x000000040a0a7c20 */ /* 0x000fe20008400000 */
[----:B------:R-:W5:Y:S01]  /*0560*/  LDC R9, c[0x0][0x148] ;  /* 0x00005200ff097b82 */ /* 0x000f620000000800 */
[----:B------:R-:W-:Y:S01]  /*0570*/  IMAD R8, R11, 0x4, R8 ;  /* 0x000000040b087824 */ /* 0x000fe200078e0208 */
[----:B------:R-:W-:Y:S01]  /*0580*/  LEA.HI R0, R0, R3, RZ, 0x2 ;  /* 0x0000000300007211 */ /* 0x000fe200078f10ff */
[----:B------:R-:W-:Y:S01]  /*0590*/  UMOV UR4, 0x20 ;  /* 0x0000002000047882 */ /* 0x000fe20000000000 */
[----:B------:R-:W-:Y:S01]  /*05a0*/  @!UP0 UMOV UR6, 0x400 ;  /* 0x0000040000068882 */ /* 0x000fe20000000000 */
[----:B------:R-:W4:Y:S01]  /*05b0*/  F2I.U32.TRUNC.NTZ R10, R10 ;  /* 0x0000000a000a7305 */ /* 0x000f22000020f000 */
[----:B------:R-:W-:Y:S01]  /*05c0*/  LOP3.LUT R0, R0, 0xfffffffc, RZ, 0xc0, !PT ;  /* 0xfffffffc00007812 */ /* 0x000fe200078ec0ff */
[----:B------:R-:W-:Y:S01]  /*05d0*/  IMAD.SHL.U32 R19, R8, 0x4, RZ ;  /* 0x0000000408137824 */ /* 0x000fe200078e00ff */
[----:B------:R-:W-:-:S04]  /*05e0*/  @!UP0 UIADD3 UR4, -UR4, 0x100000, URZ ;  /* 0x0010000004048890 */ /* 0x000fc8000fffe13f */
[----:B------:R-:W-:Y:S02]  /*05f0*/  @!UP0 USHF.L.U32 UR5, UR4, 0xb, URZ ;  /* 0x0000000b04058899 */ /* 0x000fe4000800063f */
[----:B------:R-:W-:Y:S01]  /*0600*/  @!UP0 USHF.L.U32 UR4, UR4, 0x1, URZ ;  /* 0x0000000104048899 */ /* 0x000fe2000800063f */
[----:B--2---:R-:W-:Y:S01]  /*0610*/  ISETP.EQ.U32.AND P3, PT, R14, 0x1, PT ;  /* 0x000000010e00780c */ /* 0x004fe20003f62070 */
[----:B------:R-:W-:Y:S01]  /*0620*/  IMAD.IADD R3, R3, 0x1, -R0 ;  /* 0x0000000103037824 */ /* 0x000fe200078e0a00 */
[----:B------:R-:W-:Y:S01]  /*0630*/  LOP3.LUT R19, R8, 0xc, R19, 0x78, !PT ;  /* 0x0000000c08137812 */ /* 0x000fe200078e7813 */
[----:B0-----:R-:W-:Y:S02]  /*0640*/  IMAD.MOV R20, RZ, RZ, -R13 ;  /* 0x000000ffff147224 */ /* 0x001fe400078e0a0d */
[----:B------:R-:W-:Y:S01]  /*0650*/  VIADD R8, R2, 0xffffffff ;  /* 0xffffffff02087836 */ /* 0x000fe20000000000 */
[----:B-1----:R-:W-:Y:S01]  /*0660*/  @!UP0 ULEA UR6, UR7, UR6, 0x18 ;  /* 0x0000000607068291 */ /* 0x002fe2000f8ec03f */
[----:B------:R-:W-:Y:S01]  /*0670*/  ISETP.NE.AND P1, PT, R3, 0x3, PT ;  /* 0x000000030300780c */ /* 0x000fe20003f25270 */
[----:B------:R-:W-:Y:S01]  /*0680*/  VOTEU.ALL UP0, P0 ;  /* 0x00000000003f7886 */ /* 0x000fe20000000000 */
[----:B------:R-:W-:Y:S01]  /*0690*/  ISETP.LT.U32.AND P0, PT, R19, 0x4, !P2 ;  /* 0x000000041300780c */ /* 0x000fe20005701070 */
[----:B----4-:R-:W-:Y:S01]  /*06a0*/  IMAD.MOV R7, RZ, RZ, -R10 ;  /* 0x000000ffff077224 */ /* 0x010fe200078e0a0a */
[----:B------:R-:W-:-:S02]  /*06b0*/  ISETP.EQ.OR P1, PT, R3, RZ, !P1 ;  /* 0x000000ff0300720c */ /* 0x000fc40004f22670 */
[----:B------:R-:W-:Y:S01]  /*06c0*/  ISETP.GE.U32.AND P5, PT, R8, 0x2, PT ;  /* 0x000000020800780c */ /* 0x000fe20003fa6070 */
[----:B-----5:R-:W-:Y:S01]  /*06d0*/  IMAD R0, R9, R20, R4 ;  /* 0x0000001409007224 */ /* 0x020fe200078e0204 */
[----:B------:R-:W-:Y:S01]  /*06e0*/  ISETP.EQ.AND P1, PT, R2, RZ, P1 ;  /* 0x000000ff0200720c */ /* 0x000fe20000f22270 */
[----:B---3--:R-:W-:Y:S01]  /*06f0*/  IMAD R7, R12, R7, UR8 ;  /* 0x000000080c077e24 */ /* 0x008fe2000f8e0207 */
[----:B------:R-:W-:Y:S01]  /*0700*/  ISETP.NE.AND P2, PT, R2, RZ, PT ;  /* 0x000000ff0200720c */ /* 0x000fe20003f45270 */
[----:B------:R-:W0:Y:S02]  /*0710*/  FENCE.VIEW.ASYNC.S ;  /* 0x00000000000073c6 */ /* 0x000e240000000000 */
[----:B0-----:R0:W1:Y:S01]  /*0720*/  @!UP0 SYNCS.EXCH.64 URZ, [UR6+0x80], UR4 ;  /* 0x00008004063f85b2 */ /* 0x0010620008000100 */
[----:B------:R-:W-:Y:S02]  /*0730*/  ISETP.NE.AND P4, PT, R0, R19, PT ;  /* 0x000000130000720c */ /* 0x000fe40003f85270 */
[----:B------:R-:W-:-:S02]  /*0740*/  SEL R18, RZ, 0x1, !P1 ;  /* 0x00000001ff127807 */ /* 0x000fc40004800000 */
[----:B------:R-:W-:Y:S02]  /*0750*/  ISETP.EQ.OR P4, PT, R7, RZ, !P4 ;  /* 0x000000ff0700720c */ /* 0x000fe40006782670 */
[----:B------:R-:W-:Y:S02]  /*0760*/  LOP3.LUT R0, R94, 0x7f, RZ, 0xc0, !PT ;  /* 0x0000007f5e007812 */ /* 0x000fe400078ec0ff */
[----:B------:R-:W-:Y:S02]  /*0770*/  PLOP3.LUT P0, PT, P0, P4, PT, 0x80, 0x0 ;  /* 0x000000000000781c */ /* 0x000fe40000709070 */
[----:B------:R-:W-:Y:S02]  /*0780*/  SEL R18, R18, 0x2, P5 ;  /* 0x0000000212127807 */ /* 0x000fe40002800000 */
[----:B------:R-:W-:Y:S01]  /*0790*/  P2R R102, PR, RZ, 0x1 ;  /* 0x00000001ff667803 */ /* 0x000fe20000000000 */
[----:B------:R0:W2:Y:S01]  /*07a0*/  @!UP1 SYNCS.EXCH.64 URZ, [UR6+0x88], UR4 ;  /* 0x00008804063f95b2 */ /* 0x0000a20008000100 */
[----:B------:R-:W-:Y:S01]  /*07b0*/  NOP ;  /* 0x0000000000007918 */ /* 0x000fe20000000000 */
[----:B------:R-:W-:Y:S06]  /*07c0*/  @!P3 BRA `(.L_x_3) ;  /* 0x000000000008b947 */ /* 0x000fec0003800000 */
[----:B-12---:R-:W-:Y:S01]  /*07d0*/  UCGABAR_ARV ;  /* 0x00000000000079c7 */ /* 0x006fe20008000000 */
[----:B------:R-:W-:Y:S05]  /*07e0*/  BRA `(.L_x_4) ;  /* 0x0000000000047947 */ /* 0x000fea0003800000 */
.L_x_3:
[----:B-12---:R-:W-:Y:S01]  /*07f0*/  NOP ;  /* 0x0000000000007918 */ /* 0x006fe20000000000 */
.L_x_4:
[----:B------:R-:W1:Y:S01]  /*0800*/  LDC R2, c[0x0][0x65c] ;  /* 0x00019700ff027b82 */ /* 0x000e620000000800 */
[----:B------:R-:W-:Y:S02]  /*0810*/  IMAD.U32 R10, RZ, RZ, UR8 ;  /* 0x00000008ff0a7e24 */ /* 0x000fe4000f8e00ff */
[----:B------:R-:W-:Y:S01]  /*0820*/  IMAD.MOV.U32 R11, RZ, RZ, RZ ;  /* 0x000000ffff0b7224 */ /* 0x000fe200078e00ff */
[----:B-1----:R-:W-:-:S04]  /*0830*/  ISETP.NE.AND P1, PT, R2, 0x1, PT ;  /* 0x000000010200780c */ /* 0x002fc80003f25270 */
[----:B------:R-:W-:-:S09]  /*0840*/  P2R R5, PR, RZ, 0x2 ;  /* 0x00000002ff057803 */ /* 0x000fd20000000000 */
[----:B------:R-:W1:Y:S01]  /*0850*/  @P1 LDC R17, c[0x0][0x10] ;  /* 0x00000400ff111b82 */ /* 0x000e620000000800 */
[----:B------:R-:W-:Y:S02]  /*0860*/  @P1 IMAD.MOV.U32 R5, RZ, RZ, RZ ;  /* 0x000000ffff051224 */ /* 0x000fe400078e00ff */
[----:B------:R-:W-:-:S05]  /*0870*/  @P1 IMAD.MOV.U32 R15, RZ, RZ, RZ ;  /* 0x000000ffff0f1224 */ /* 0x000fca00078e00ff */
[----:B------:R-:W2:Y:S01]  /*0880*/  @!P1 LDC R13, c[0x0][0xc] ;  /* 0x00000300ff0d9b82 */ /* 0x000ea20000000800 */
[----:B0-----:R-:W-:Y:S01]  /*0890*/  ULDC UR4, c[0x0][0xc] ;  /* 0x0000030000047ab9 */ /* 0x001fe20000000800 */
[----:B------:R-:W-:Y:S01]  /*08a0*/  ULDC UR5, c[0x0][0x10] ;  /* 0x0000040000057ab9 */ /* 0x000fe20000000800 */
[----:B------:R-:W-:Y:S01]  /*08b0*/  ULDC UR6, c[0x0][0x14] ;  /* 0x0000050000067ab9 */ /* 0x000fe20000000800 */
[----:B------:R-:W-:-:S04]  /*08c0*/  UIMAD.WIDE.U32 UR4, UR4, UR5, URZ ;  /* 0x00000005040472a5 */ /* 0x000fc8000f8e003f */
[----:B------:R-:W-:Y:S02]  /*08d0*/  UIMAD.WIDE.U32 UR36, UR4, UR6, URZ ;  /* 0x00000006042472a5 */ /* 0x000fe4000f8e003f */
[----:B------:R-:W-:-:S04]  /*08e0*/  UIMAD UR42, UR5, UR6, URZ ;  /* 0x00000006052a72a4 */ /* 0x000fc8000f8e023f */
[----:B------:R-:W-:Y:S01]  /*08f0*/  UIADD3 UR42, UR37, UR42, URZ ;  /* 0x0000002a252a7290 */ /* 0x000fe2000fffe03f */
[----:B-1----:R-:W-:-:S04]  /*0900*/  @P1 IMAD.WIDE.U32 R16, R17, UR8, R4 ;  /* 0x0000000811101c25 */ /* 0x002fc8000f8e0004 */
[----:B------:R-:W-:Y:S02]  /*0910*/  @P1 IMAD.IADD R17, R17, 0x1, R15 ;  /* 0x0000000111111824 */ /* 0x000fe400078e020f */
[----:B--2---:R-:W-:-:S04]  /*0920*/  @!P1 IMAD.WIDE.U32 R10, R4, R13, R10 ;  /* 0x0000000d040a9225 */ /* 0x004fc800078e000a */
[----:B------:R-:W-:Y:S02]  /*0930*/  @!P1 IMAD.MOV.U32 R16, RZ, RZ, R10 ;  /* 0x000000ffff109224 */ /* 0x000fe400078e000a */
[----:B------:R-:W-:Y:S01]  /*0940*/  @!P1 IMAD.MOV.U32 R17, RZ, RZ, R11 ;  /* 0x000000ffff119224 */ /* 0x000fe200078e000b */
[----:B------:R-:W-:Y:S06]  /*0950*/  @!P3 BRA `(.L_x_5) ;  /* 0x00000000000cb947 */ /* 0x000fec0003800000 */
[----:B------:R-:W-:Y:S01]  /*0960*/  UCGABAR_WAIT ;  /* 0x0000000000007dc7 */ /* 0x000fe20008000000 */
[----:B------:R-:W-:Y:S01]  /*0970*/  CCTL.IVALL ;  /* 0x00000000ff00798f */ /* 0x000fe20002000000 */
[----:B------:R-:W-:Y:S05]  /*0980*/  BRA `(.L_x_6) ;  /* 0x0000000000047947 */ /* 0x000fea0003800000 */
.L_x_5:
[----:B------:R-:W-:Y:S06]  /*0990*/  BAR.SYNC.DEFER_BLOCKING 0x0 ;  /* 0x0000000000007b1d */ /* 0x000fec0000010000 */
.L_x_6:
[----:B------:R-:W-:Y:S05]  /*09a0*/  @!P2 BRA `(.L_x_7) ;  /* 0x0000005c00aca947 */ /* 0x000fea0003800000 */
[----:B------:R-:W-:-:S13]  /*09b0*/  ISETP.GT.U32.AND P0, PT, R8, 0x1, PT ;  /* 0x000000010800780c */ /* 0x000fda0003f04070 */
[----:B------:R-:W-:Y:S05]  /*09c0*/  @P0 EXIT ;  /* 0x000000000000094d */ /* 0x000fea0003800000 */
[----:B------:R-:W-:Y:S01]  /*09d0*/  ULDC.64 UR4, c[0x0][0x650] ;  /* 0x0001940000047ab9 */ /* 0x000fe20000000a00 */
[----:B------:R-:W-:Y:S01]  /*09e0*/  PRMT R3, RZ, 0x7610, R3 ;  /* 0x00007610ff037816 */ /* 0x000fe20000000003 */
[----:B------:R-:W-:Y:S01]  /*09f0*/  IMAD.MOV.U32 R101, RZ, RZ, -0x1 ;  /* 0xffffffffff657424 */ /* 0x000fe200078e00ff */
[----:B------:R-:W-:Y:S01]  /*0a00*/  ISETP.GE.U32.AND P0, PT, R16, UR4, PT ;  /* 0x0000000410007c0c */ /* 0x000fe2000bf06070 */
[----:B------:R-:W-:Y:S02]  /*0a10*/  IMAD.MOV.U32 R100, RZ, RZ, -0x1 ;  /* 0xffffffffff647424 */ /* 0x000fe400078e00ff */
[----:B------:R-:W-:Y:S01]  /*0a20*/  IMAD.MOV.U32 R99, RZ, RZ, -0x1 ;  /* 0xffffffffff637424 */ /* 0x000fe200078e00ff */
[----:B------:R-:W-:-:S13]  /*0a30*/  ISETP.GE.U32.AND.EX P0, PT, R17, UR5, PT, P0 ;  /* 0x0000000511007c0c */ /* 0x000fda000bf06100 */
[----:B------:R-:W-:Y:S05]  /*0a40*/  @P0 BRA `(.L_x_8) ;  /* 0x0000000400280947 */ /* 0x000fea0003800000 */
[----:B------:R-:W0:Y:S01]  /*0a50*/  LDC.64 R22, c[0x0][0x628] ;  /* 0x00018a00ff167b82 */ /* 0x000e220000000a00 */
[----:B------:R-:W-:Y:S02]  /*0a60*/  IMAD.MOV.U32 R10, RZ, RZ, R16 ;  /* 0x000000ffff0a7224 */ /* 0x000fe400078e0010 */
[----:B------:R-:W-:-:S05]  /*0a70*/  IMAD.MOV.U32 R11, RZ, RZ, R17 ;  /* 0x000000ffff0b7224 */ /* 0x000fca00078e0011 */
[----:B------:R-:W1:Y:S08]  /*0a80*/  LDC R8, c[0x0][0x630] ;  /* 0x00018c00ff087b82 */ /* 0x000e700000000800 */
[----:B------:R-:W2:Y:S01]  /*0a90*/  LDC.64 R24, c[0x0][0x620] ;  /* 0x00018800ff187b82 */ /* 0x000ea20000000a00 */
[----:B0-----:R-:W-:-:S04]  /*0aa0*/  ISETP.NE.U32.AND P0, PT, R22, RZ, PT ;  /* 0x000000ff1600720c */ /* 0x001fc80003f05070 */
[----:B------:R-:W-:-:S13]  /*0ab0*/  ISETP.NE.AND.EX P0, PT, R23, RZ, PT, P0 ;  /* 0x000000ff1700720c */ /* 0x000fda0003f05300 */
[----:B-12---:R-:W-:Y:S05]  /*0ac0*/  @!P0 BRA `(.L_x_9) ;  /* 0x0000000000288947 */ /* 0x006fea0003800000 */
[----:B------:R-:W0:Y:S02]  /*0ad0*/  LDC R3, c[0x0][0x634] ;  /* 0x00018d00ff037b82 */ /* 0x000e240000000800 */
[----:B0-----:R-:W-:-:S05]  /*0ae0*/  IADD3 R3, P0, R16, R3, RZ ;  /* 0x0000000310037210 */ /* 0x001fca0007f1e0ff */
[----:B------:R-:W-:-:S04]  /*0af0*/  IMAD.X R21, RZ, RZ, R17, P0 ;  /* 0x000000ffff157224 */ /* 0x000fc800000e0611 */
[----:B------:R-:W-:-:S04]  /*0b00*/  IMAD.WIDE.U32 R10, R21, R22, RZ ;  /* 0x00000016150a7225 */ /* 0x000fc800078e00ff */
[----:B------:R-:W-:-:S04]  /*0b10*/  IMAD.WIDE.U32 R12, P0, R3, R23, R10 ;  /* 0x00000017030c7225 */ /* 0x000fc8000780000a */
[----:B------:R-:W-:-:S04]  /*0b20*/  IMAD.WIDE.U32 R10, R3, R22, RZ ;  /* 0x00000016030a7225 */ /* 0x000fc800078e00ff */
[----:B------:R-:W-:Y:S01]  /*0b30*/  IMAD.X R15, RZ, RZ, RZ, P0 ;  /* 0x000000ffff0f7224 */ /* 0x000fe200000e06ff */
[----:B------:R-:W-:Y:S01]  /*0b40*/  IADD3 RZ, P0, R11, R12, RZ ;  /* 0x0000000c0bff7210 */ /* 0x000fe20007f1e0ff */
[----:B------:R-:W-:-:S04]  /*0b50*/  IMAD.MOV.U32 R14, RZ, RZ, R13 ;  /* 0x000000ffff0e7224 */ /* 0x000fc800078e000d */
[----:B------:R-:W-:-:S08]  /*0b60*/  IMAD.WIDE.U32.X R10, R21, R23, R14, P0 ;  /* 0x00000017150a7225 */ /* 0x000fd000000e040e */
.L_x_9:
[----:B------:R-:W0:Y:S01]  /*0b70*/  LDC.64 R28, c[0x0][0x640] ;  /* 0x00019000ff1c7b82 */ /* 0x000e220000000a00 */
[-CC-:B------:R-:W-:Y:S01]  /*0b80*/  SHF.R.U64 R99, R10, R8.reuse, R11.reuse ;  /* 0x000000080a637219 */ /* 0x180fe2000000120b */
[----:B------:R-:W-:Y:S01]  /*0b90*/  IMAD.MOV.U32 R23, RZ, RZ, 0x1 ;  /* 0x00000001ff177424 */ /* 0x000fe200078e00ff */
[----:B------:R-:W-:Y:S02]  /*0ba0*/  SHF.R.U32.HI R3, RZ, R8, R11 ;  /* 0x00000008ff037219 */ /* 0x000fe4000001160b */
[----:B------:R-:W-:-:S03]  /*0bb0*/  IADD3 R5, P0, RZ, -R99, RZ ;  /* 0x80000063ff057210 */ /* 0x000fc60007f1e0ff */
[----:B------:R-:W1:Y:S02]  /*0bc0*/  LDC R12, c[0x0][0x618] ;  /* 0x00018600ff0c7b82 */ /* 0x000e640000000800 */
[----:B------:R-:W-:Y:S02]  /*0bd0*/  IMAD.X R3, RZ, RZ, ~R3, P0 ;  /* 0x000000ffff037224 */ /* 0x000fe400000e0e03 */
[----:B------:R-:W-:-:S04]  /*0be0*/  IMAD.WIDE.U32 R10, R5, R24, R16 ;  /* 0x00000018050a7225 */ /* 0x000fc800078e0010 */
[----:B------:R-:W2:Y:S01]  /*0bf0*/  LDC R22, c[0x0][0x608] ;  /* 0x00018200ff167b82 */ /* 0x000ea20000000800 */
[----:B------:R-:W-:Y:S02]  /*0c00*/  IMAD R8, R3, R24, RZ ;  /* 0x0000001803087224 */ /* 0x000fe400078e02ff */
[----:B------:R-:W-:Y:S02]  /*0c10*/  IMAD.MOV.U32 R3, RZ, RZ, -0x1 ;  /* 0xffffffffff037424 */ /* 0x000fe400078e00ff */
[----:B------:R-:W-:-:S03]  /*0c20*/  IMAD R5, R5, R25, R8 ;  /* 0x0000001905057224 */ /* 0x000fc600078e0208 */
[----:B------:R-:W3:Y:S01]  /*0c30*/  LDC R26, c[0x0][0x658] ;  /* 0x00019600ff1a7b82 */ /* 0x000ee20000000800 */
[----:B------:R-:W-:Y:S01]  /*0c40*/  IMAD.IADD R5, R11, 0x1, R5 ;  /* 0x000000010b057824 */ /* 0x000fe200078e0205 */
[----:B0-----:R-:W-:-:S04]  /*0c50*/  ISETP.NE.U32.AND P0, PT, R28, RZ, PT ;  /* 0x000000ff1c00720c */ /* 0x001fc80003f05070 */
[----:B------:R-:W-:Y:S02]  /*0c60*/  ISETP.NE.AND.EX P0, PT, R29, RZ, PT, P0 ;  /* 0x000000ff1d00720c */ /* 0x000fe40003f05300 */
[----:B------:R-:W0:Y:S01]  /*0c70*/  LDC R24, c[0x0][0x600] ;  /* 0x00018000ff187b82 */ /* 0x000e220000000800 */
[-CC-:B-1----:R-:W-:Y:S02]  /*0c80*/  SHF.R.U64 R14, R10, R12.reuse, R5.reuse ;  /* 0x0000000c0a0e7219 */ /* 0x182fe40000001205 */
[----:B------:R-:W-:-:S05]  /*0c90*/  SHF.R.U32.HI R5, RZ, R12, R5 ;  /* 0x0000000cff057219 */ /* 0x000fca0000011605 */
[----:B------:R-:W1:Y:S01]  /*0ca0*/  LDC R15, c[0x0][0x648] ;  /* 0x00019200ff0f7b82 */ /* 0x000e620000000800 */
[-CC-:B--2---:R-:W-:Y:S02]  /*0cb0*/  SHF.R.U64 R27, R14, R22.reuse, R5.reuse ;  /* 0x000000160e1b7219 */ /* 0x184fe40000001205 */
[----:B------:R-:W-:Y:S01]  /*0cc0*/  SHF.R.U32.HI R5, RZ, R22, R5 ;  /* 0x00000016ff057219 */ /* 0x000fe20000011605 */
[----:B------:R-:W-:-:S04]  /*0cd0*/  IMAD R22, R9, R20, R4 ;  /* 0x0000001409167224 */ /* 0x000fc800078e0204 */
[----:B------:R-:W2:Y:S01]  /*0ce0*/  LDC R21, c[0x0][0x638] ;  /* 0x00018e00ff157b82 */ /* 0x000ea20000000800 */
[-CC-:B---3--:R-:W-:Y:S02]  /*0cf0*/  SHF.R.U64 R20, R27, R26.reuse, R5.reuse ;  /* 0x0000001a1b147219 */ /* 0x188fe40000001205 */
[-C--:B------:R-:W-:Y:S02]  /*0d00*/  SHF.L.U32 R3, R3, R26.reuse, RZ ;  /* 0x0000001a03037219 */ /* 0x080fe400000006ff */
[----:B------:R-:W-:Y:S01]  /*0d10*/  SHF.R.U32.HI R5, RZ, R26, R5 ;  /* 0x0000001aff057219 */ /* 0x000fe20000011605 */
[----:B------:R-:W-:Y:S01]  /*0d20*/  IMAD.MOV.U32 R4, RZ, RZ, R20 ;  /* 0x000000ffff047224 */ /* 0x000fe200078e0014 */
[----:B------:R-:W-:Y:S01]  /*0d30*/  LOP3.LUT R12, RZ, R3, RZ, 0x33, !PT ;  /* 0x00000003ff0c7212 */ /* 0x000fe200078e33ff */
[----:B------:R-:W3:Y:S01]  /*0d40*/  LDC R25, c[0x0][0x610] ;  /* 0x00018400ff197b82 */ /* 0x000ee20000000800 */
[----:B------:R-:W-:Y:S05]  /*0d50*/  @!P0 BRA `(.L_x_10) ;  /* 0x0000000000288947 */ /* 0x000fea0003800000 */
[----:B------:R-:W4:Y:S02]  /*0d60*/  LDC R3, c[0x0][0x64c] ;  /* 0x00019300ff037b82 */ /* 0x000f240000000800 */
[----:B----4-:R-:W-:-:S05]  /*0d70*/  IADD3 R3, P0, R20, R3, RZ ;  /* 0x0000000314037210 */ /* 0x010fca0007f1e0ff */
        /* <DEDUP_REMOVED lines=8> */
.L_x_10:
[----:B-1----:R-:W-:Y:S01]  /*0e00*/  SHF.R.U64 R4, R4, R15, R5 ;  /* 0x0000000f04047219 */ /* 0x002fe20000001205 */
[----:B0-----:R-:W-:Y:S01]  /*0e10*/  VIADD R5, R24, 0xffffffff ;  /* 0xffffffff18057836 */ /* 0x001fe20000000000 */
[----:B------:R-:W-:Y:S02]  /*0e20*/  SHF.L.U32 R3, R23, R26, RZ ;  /* 0x0000001a17037219 */ /* 0x000fe400000006ff */
[----:B------:R-:W-:Y:S01]  /*0e30*/  LOP3.LUT R12, R27, R12, RZ, 0xc0, !PT ;  /* 0x0000000c1b0c7212 */ /* 0x000fe200078ec0ff */
[----:B------:R-:W-:Y:S01]  /*0e40*/  IMAD.MOV R8, RZ, RZ, -R4 ;  /* 0x000000ffff087224 */ /* 0x000fe200078e0a04 */
[----:B------:R-:W-:-:S03]  /*0e50*/  SEL R7, R7, R22, !P1 ;  /* 0x0000001607077207 */ /* 0x000fc60004800000 */
[----:B------:R-:W-:Y:S01]  /*0e60*/  IMAD R12, R3, R4, R12 ;  /* 0x00000004030c7224 */ /* 0x000fe200078e020c */
[----:B------:R-:W-:Y:S01]  /*0e70*/  LOP3.LUT R4, R14, R5, RZ, 0xc0, !PT ;  /* 0x000000050e047212 */ /* 0x000fe200078ec0ff */
[----:B--2---:R-:W-:Y:S02]  /*0e80*/  IMAD R3, R8, R21, R20 ;  /* 0x0000001508037224 */ /* 0x004fe400078e0214 */
[----:B---3--:R-:W-:Y:S02]  /*0e90*/  IMAD R7, R12, R25, R7 ;  /* 0x000000190c077224 */ /* 0x008fe400078e0207 */
[----:B------:R-:W-:Y:S02]  /*0ea0*/  IMAD.MOV.U32 R5, RZ, RZ, 0x1 ;  /* 0x00000001ff057424 */ /* 0x000fe400078e00ff */
[----:B------:R-:W-:-:S03]  /*0eb0*/  IMAD R4, R3, R24, R4 ;  /* 0x0000001803047224 */ /* 0x000fc600078e0204 */
[----:B------:R-:W-:Y:S02]  /*0ec0*/  PRMT R3, R5, 0x7610, R3 ;  /* 0x0000761005037816 */ /* 0x000fe40000000003 */
[----:B------:R-:W-:Y:S02]  /*0ed0*/  SEL R100, R4, R7, !P1 ;  /* 0x0000000704647207 */ /* 0x000fe40004800000 */
[----:B------:R-:W-:-:S07]  /*0ee0*/  SEL R101, R7, R4, !P1 ;  /* 0x0000000407657207 */ /* 0x000fce0004800000 */
.L_x_8:
[----:B------:R-:W-:-:S08]  /*0ef0*/  NOP ;  /* 0x0000000000007918 */ /* 0x000fd00000000000 */
[----:B------:R-:W0:Y:S02]  /*0f00*/  USETMAXREG.TRY_ALLOC.CTAPOOL UP0, 0xe8 ;  /* 0x000000e8000079c8 */ /* 0x000e240008000600 */
[----:B0-----:R-:W-:-:S13]  /*0f10*/  PLOP3.LUT P0, PT, PT, PT, UP0, 0x80, 0x0 ;  /* 0x000000000000781c */ /* 0x001fda0003f0f008 */
[----:B------:R-:W-:Y:S05]  /*0f20*/  @!P0 BRA `(.L_x_8) ;  /* 0xfffffffc00f08947 */ /* 0x000fea000383ffff */
[----:B------:R-:W-:Y:S01]  /*0f30*/  ULDC.64 UR4, c[0x0][0x598] ;  /* 0x0001660000047ab9 */ /* 0x000fe20000000a00 */
[----:B------:R-:W-:Y:S01]  /*0f40*/  ULDC.64 UR38, c[0x0][0x208] ;  /* 0x0000820000267ab9 */ /* 0x000fe20000000a00 */
[----:B------:R-:W-:-:S04]  /*0f50*/  ISETP.NE.U32.AND P0, PT, RZ, UR4, PT ;  /* 0x00000004ff007c0c */ /* 0x000fc8000bf05070 */
[----:B------:R-:W-:-:S13]  /*0f60*/  ISETP.NE.AND.EX P0, PT, RZ, UR5, PT, P0 ;  /* 0x00000005ff007c0c */ /* 0x000fda000bf05300 */
[----:B------:R-:W-:Y:S05]  /*0f70*/  @!P0 BRA `(.L_x_11) ;  /* 0x00000000001c8947 */ /* 0x000fea0003800000 */
[----:B------:R-:W0:Y:S02]  /*0f80*/  LDC.64 R4, c[0x0][0x598] ;  /* 0x00016600ff047b82 */ /* 0x000e240000000a00 */
[----:B0-----:R-:W2:Y:S02]  /*0f90*/  LDG.E.64 R4, desc[UR38][R4.64] ;  /* 0x0000002604047981 */ /* 0x001ea4000c1e1b00 */
[----:B--2---:R-:W-:-:S04]  /*0fa0*/  ISETP.NE.U32.AND P0, PT, R4, RZ, PT ;  /* 0x000000ff0400720c */ /* 0x004fc80003f05070 */
[----:B------:R-:W-:-:S13]  /*0fb0*/  ISETP.NE.AND.EX P0, PT, R5, RZ, PT, P0 ;  /* 0x000000ff0500720c */ /* 0x000fda0003f05300 */
[----:B------:R-:W-:Y:S05]  /*0fc0*/  @!P0 BRA `(.L_x_11) ;  /* 0x0000000000088947 */ /* 0x000fea0003800000 */
[----:B------:R0:W5:Y:S01]  /*0fd0*/  LD.E R88, desc[UR38][R4.64] ;  /* 0x0000002604587980 */ /* 0x000162000c101900 */
[----:B------:R-:W-:Y:S05]  /*0fe0*/  BRA `(.L_x_12) ;  /* 0x0000000000247947 */ /* 0x000fea0003800000 */
.L_x_11:
[----:B------:R-:W-:Y:S02]  /*0ff0*/  ULDC.64 UR4, c[0x0][0x588] ;  /* 0x0001620000047ab9 */ /* 0x000fe40000000a00 */
[----:B------:R-:W-:-:S04]  /*1000*/  ISETP.NE.U32.AND P0, PT, RZ, UR4, PT ;  /* 0x00000004ff007c0c */ /* 0x000fc8000bf05070 */
[----:B------:R-:W-:-:S13]  /*1010*/  ISETP.NE.AND.EX P0, PT, RZ, UR5, PT, P0 ;  /* 0x00000005ff007c0c */ /* 0x000fda000bf05300 */
[----:B------:R-:W-:Y:S05]  /*1020*/  @!P0 BRA `(.L_x_13) ;  /* 0x00000000000c8947 */ /* 0x000fea0003800000 */
[----:B------:R-:W0:Y:S02]  /*1030*/  LDC.64 R88, c[0x0][0x588] ;  /* 0x00016200ff587b82 */ /* 0x000e240000000a00 */
[----:B0-----:R1:W5:Y:S01]  /*1040*/  LDG.E R88, desc[UR38][R88.64] ;  /* 0x0000002658587981 */ /* 0x001362000c1e1900 */
[----:B------:R-:W-:Y:S05]  /*1050*/  BRA `(.L_x_12) ;  /* 0x0000000000087947 */ /* 0x000fea0003800000 */
.L_x_13:
[----:B------:R-:W-:Y:S02]  /*1060*/  ULDC UR4, c[0x0][0x580] ;  /* 0x0001600000047ab9 */ /* 0x000fe40000000800 */
[----:B------:R-:W-:-:S07]  /*1070*/  IMAD.U32 R88, RZ, RZ, UR4 ;  /* 0x00000004ff587e24 */ /* 0x000fce000f8e00ff */
.L_x_12:
[----:B------:R-:W-:Y:S02]  /*1080*/  ULDC.64 UR4, c[0x0][0x5a0] ;  /* 0x0001680000047ab9 */ /* 0x000fe40000000a00 */
[----:B------:R-:W-:-:S04]  /*1090*/  ISETP.NE.U32.AND P0, PT, RZ, UR4, PT ;  /* 0x00000004ff007c0c */ /* 0x000fc8000bf05070 */
[----:B------:R-:W-:-:S13]  /*10a0*/  ISETP.NE.AND.EX P0, PT, RZ, UR5, PT, P0 ;  /* 0x00000005ff007c0c */ /* 0x000fda000bf05300 */
[----:B------:R-:W-:Y:S05]  /*10b0*/  @!P0 BRA `(.L_x_14) ;  /* 0x00000000001c8947 */ /* 0x000fea0003800000 */
[----:B0-----:R-:W0:Y:S02]  /*10c0*/  LDC.64 R4, c[0x0][0x5a0] ;  /* 0x00016800ff047b82 */ /* 0x001e240000000a00 */
[----:B0-----:R-:W2:Y:S02]  /*10d0*/  LDG.E.64 R4, desc[UR38][R4.64] ;  /* 0x0000002604047981 */ /* 0x001ea4000c1e1b00 */
[----:B--2---:R-:W-:-:S04]  /*10e0*/  ISETP.NE.U32.AND P0, PT, R4, RZ, PT ;  /* 0x000000ff0400720c */ /* 0x004fc80003f05070 */
[----:B------:R-:W-:-:S13]  /*10f0*/  ISETP.NE.AND.EX P0, PT, R5, RZ, PT, P0 ;  /* 0x000000ff0500720c */ /* 0x000fda0003f05300 */
[----:B------:R-:W-:Y:S05]  /*1100*/  @!P0 BRA `(.L_x_14) ;  /* 0x0000000000088947 */ /* 0x000fea0003800000 */
[----:B-1----:R0:W5:Y:S01]  /*1110*/  LD.E R89, desc[UR38][R4.64] ;  /* 0x0000002604597980 */ /* 0x002162000c101900 */
[----:B------:R-:W-:Y:S05]  /*1120*/  BRA `(.L_x_15) ;  /* 0x0000000000247947 */ /* 0x000fea0003800000 */
.L_x_14:
[----:B------:R-:W-:Y:S02]  /*1130*/  ULDC.64 UR4, c[0x0][0x590] ;  /* 0x0001640000047ab9 */ /* 0x000fe40000000a00 */
[----:B------:R-:W-:-:S04]  /*1140*/  ISETP.NE.U32.AND P0, PT, RZ, UR4, PT ;  /* 0x00000004ff007c0c */ /* 0x000fc8000bf05070 */
[----:B------:R-:W-:-:S13]  /*1150*/  ISETP.NE.AND.EX P0, PT, RZ, UR5, PT, P0 ;  /* 0x00000005ff007c0c */ /* 0x000fda000bf05300 */
[----:B------:R-:W-:Y:S05]  /*1160*/  @!P0 BRA `(.L_x_16) ;  /* 0x00000000000c8947 */ /* 0x000fea0003800000 */
[----:B0-----:R-:W1:Y:S02]  /*1170*/  LDC.64 R4, c[0x0][0x590] ;  /* 0x00016400ff047b82 */ /* 0x001e640000000a00 */
[----:B-1----:R1:W5:Y:S01]  /*1180*/  LDG.E R89, desc[UR38][R4.64] ;  /* 0x0000002604597981 */ /* 0x002362000c1e1900 */
[----:B------:R-:W-:Y:S05]  /*1190*/  BRA `(.L_x_15) ;  /* 0x0000000000087947 */ /* 0x000fea0003800000 */
.L_x_16:
[----:B------:R-:W-:Y:S02]  /*11a0*/  ULDC UR4, c[0x0][0x584] ;  /* 0x0001610000047ab9 */ /* 0x000fe40000000800 */
[----:B-1----:R-:W-:-:S07]  /*11b0*/  IMAD.U32 R89, RZ, RZ, UR4 ;  /* 0x00000004ff597e24 */ /* 0x002fce000f8e00ff */
.L_x_15:
[----:B------:R-:W-:-:S13]  /*11c0*/  LOP3.LUT P0, RZ, R3, 0xff, RZ, 0xc0, !PT ;  /* 0x000000ff03ff7812 */ /* 0x000fda000780c0ff */
[----:B------:R-:W-:Y:S05]  /*11d0*/  @!P0 EXIT ;  /* 0x000000000000894d */ /* 0x000fea0003800000 */
[----:B------:R-:W2:Y:S01]  /*11e0*/  LDC R92, c[0x0][0x658] ;  /* 0x00019600ff5c7b82 */ /* 0x000ea20000000800 */
[----:B------:R-:W-:Y:S01]  /*11f0*/  ULDC.64 UR6, c[0x0][0x288] ;  /* 0x0000a20000067ab9 */ /* 0x000fe20000000a00 */
[----:B------:R-:W-:Y:S01]  /*1200*/  LOP3.LUT R6, R6, 0x1, RZ, 0xc0, !PT ;  /* 0x0000000106067812 */ /* 0x000fe200078ec0ff */
[----:B------:R-:W-:Y:S01]  /*1210*/  UIADD3 UR4, UR7, 0x3f, URZ ;  /* 0x0000003f07047890 */ /* 0x000fe2000fffe03f */
[----:B------:R-:W-:Y:S01]  /*1220*/  SHF.R.U32.HI R3, RZ, 0x2, R94 ;  /* 0x00000002ff037819 */ /* 0x000fe2000001165e */
[----:B01----:R-:W-:Y:S01]  /*1230*/  IMAD.MOV.U32 R5, RZ, RZ, -0x1 ;  /* 0xffffffffff057424 */ /* 0x003fe200078e00ff */
[----:B------:R-:W-:Y:S01]  /*1240*/  SHF.R.U32.HI R0, RZ, 0x1, R0 ;  /* 0x00000001ff007819 */ /* 0x000fe20000011600 */
[----:B------:R-:W-:Y:S01]  /*1250*/  USHF.R.S32.HI UR5, URZ, 0x1f, UR4 ;  /* 0x0000001f3f057899 */ /* 0x000fe20008011404 */
[----:B------:R-:W0:Y:S01]  /*1260*/  LDC.64 R90, c[0x0][0x5c8] ;  /* 0x00017200ff5a7b82 */ /* 0x000e220000000a00 */
[----:B------:R-:W-:Y:S01]  /*1270*/  IMAD.SHL.U32 R22, R6, 0x40, RZ ;  /* 0x0000004006167824 */ /* 0x000fe200078e00ff */
[----:B------:R-:W-:Y:S01]  /*1280*/  LOP3.LUT R3, R3, 0x7, RZ, 0xc0, !PT ;  /* 0x0000000703037812 */ /* 0x000fe200078ec0ff */
[----:B------:R-:W-:Y:S01]  /*1290*/  ULEA.HI UR5, UR5, UR4, URZ, 0x6 ;  /* 0x0000000405057291 */ /* 0x000fe2000f8f303f */
[----:B------:R-:W-:Y:S01]  /*12a0*/  LOP3.LUT R0, R0, 0x30, RZ, 0xc0, !PT ;  /* 0x0000003000007812 */ /* 0x000fe200078ec0ff */
[----:B------:R-:W-:Y:S01]  /*12b0*/  IMAD.MOV.U32 R7, RZ, RZ, 0x1 ;  /* 0x00000001ff077424 */ /* 0x000fe200078e00ff */
[--C-:B------:R-:W-:Y:S01]  /*12c0*/  LOP3.LUT R22, R22, 0x40, R3.reuse, 0xe2, !PT ;  /* 0x0000004016167812 */ /* 0x100fe200078ee203 */
[----:B------:R-:W-:Y:S01]  /*12d0*/  USHF.R.S32.HI UR43, URZ, 0x6, UR5 ;  /* 0x000000063f2b7899 */ /* 0x000fe20008011405 */
[----:B------:R-:W1:Y:S01]  /*12e0*/  LDC R96, c[0x0][0x600] ;  /* 0x00018000ff607b82 */ /* 0x000e620000000800 */
[----:B------:R-:W-:Y:S01]  /*12f0*/  IADD3 R3, RZ, -R0, -R3 ;  /* 0x80000000ff037210 */ /* 0x000fe20007ffe803 */
[----:B------:R-:W-:Y:S01]  /*1300*/  IMAD.U32 R4, RZ, RZ, UR6 ;  /* 0x00000006ff047e24 */ /* 0x000fe2000f8e00ff */
[C---:B------:R-:W-:Y:S01]  /*1310*/  LOP3.LUT R93, R94.reuse, 0x3, RZ, 0xc0, !PT ;  /* 0x000000035e5d7812 */ /* 0x040fe200078ec0ff */
[----:B------:R-:W-:Y:S01]  /*1320*/  UISETP.LT.AND UP0, UPT, UR43, 0x1, UPT ;  /* 0x000000012b00788c */ /* 0x000fe2000bf01270 */
[----:B------:R-:W-:Y:S01]  /*1330*/  LOP3.LUT R95, R94, 0x80, RZ, 0xc0, !PT ;  /* 0x000000805e5f7812 */ /* 0x000fe200078ec0ff */
[----:B------:R-:W-:Y:S01]  /*1340*/  IMAD R3, R6, -0x40, R3 ;  /* 0xffffffc006037824 */ /* 0x000fe200078e0203 */
[----:B------:R-:W-:Y:S01]  /*1350*/  ULDC UR4, c[0x0][0x284] ;  /* 0x0000a10000047ab9 */ /* 0x000fe20000000800 */
[----:B--2---:R-:W-:Y:S01]  /*1360*/  SHF.L.U32 R5, R5, R92, RZ ;  /* 0x0000005c05057219 */ /* 0x004fe200000006ff */
[----:B------:R-:W-:Y:S01]  /*1370*/  USEL UR44, UR43, 0x1, UP0 ;  /* 0x000000012b2c7887 */ /* 0x000fe20008000000 */
[----:B------:R-:W-:Y:S01]  /*1380*/  IMAD R93, R93, -0x2, R4 ;  /* 0xfffffffe5d5d7824 */ /* 0x000fe200078e0204 */
[----:B------:R-:W-:Y:S01]  /*1390*/  LOP3.LUT R22, R22, R0, RZ, 0xfc, !PT ;  /* 0x0000000016167212 */ /* 0x000fe200078efcff */
[----:B------:R-:W-:Y:S01]  /*13a0*/  IMAD.SHL.U32 R94, R94, 0x2, RZ ;  /* 0x000000025e5e7824 */ /* 0x000fe200078e00ff */
[----:B------:R-:W-:Y:S01]  /*13b0*/  SHF.L.U32 R92, R7, R92, RZ ;  /* 0x0000005c075c7219 */ /* 0x000fe200000006ff */
[----:B------:R-:W-:Y:S01]  /*13c0*/  VIADD R98, R3, UR4 ;  /* 0x0000000403627c36 */ /* 0x000fe20008000000 */
[----:B------:R-:W-:Y:S01]  /*13d0*/  LOP3.LUT R103, R18, 0x1, RZ, 0xfc, !PT ;  /* 0x0000000112677812 */ /* 0x000fe200078efcff */
[----:B------:R-:W-:Y:S01]  /*13e0*/  IMAD.MOV.U32 R23, RZ, RZ, RZ ;  /* 0x000000ffff177224 */ /* 0x000fe200078e00ff */
[C---:B0-----:R-:W-:Y:S01]  /*13f0*/  SHF.L.U64.HI R91, R90.reuse, 0x3, R91 ;  /* 0x000000035a5b7819 */ /* 0x041fe2000001025b */
[----:B------:R-:W-:Y:S01]  /*1400*/  IMAD.SHL.U32 R90, R90, 0x8, RZ ;  /* 0x000000085a5a7824 */ /* 0x000fe200078e00ff */
[----:B------:R-:W-:Y:S01]  /*1410*/  SHF.R.U32.HI R95, RZ, 0x7, R95 ;  /* 0x00000007ff5f7819 */ /* 0x000fe2000001165f */
[----:B------:R-:W-:Y:S01]  /*1420*/  UIADD3 UR44, UR43, -UR44, URZ ;  /* 0x8000002c2b2c7290 */ /* 0x000fe2000fffe03f */
[----:B------:R-:W-:Y:S01]  /*1430*/  LOP3.LUT R97, RZ, R5, RZ, 0x33, !PT ;  /* 0x00000005ff617212 */ /* 0x000fe200078e33ff */
[----:B------:R-:W-:Y:S01]  /*1440*/  UMOV UR40, URZ ;  /* 0x0000003f00287c82 */ /* 0x000fe20008000000 */
[----:B------:R-:W-:Y:S01]  /*1450*/  UMOV UR41, URZ ;  /* 0x0000003f00297c82 */ /* 0x000fe20008000000 */
[----:B-1----:R-:W-:-:S08]  /*1460*/  VIADD R96, R96, 0xffffffff ;  /* 0xffffffff60607836 */ /* 0x002fd00000000000 */
.L_x_164:
[----:B0-----:R-:W0:Y:S01]  /*1470*/  SHFL.IDX PT, R0, R95, RZ, 0x1f ;  /* 0x00001fff5f007589 */ /* 0x001e2200000e0000 */
[----:B-1----:R-:W1:Y:S01]  /*1480*/  S2UR UR7, SR_CgaCtaId ;  /* 0x00000000000779c3 */ /* 0x002e620000008800 */
[----:B------:R-:W-:Y:S01]  /*1490*/  UMOV UR6, 0x400 ;  /* 0x0000040000067882 */ /* 0x000fe20000000000 */
[----:B0-----:R-:W-:Y:S01]  /*14a0*/  R2UR UR4, R0 ;  /* 0x00000000000472ca */ /* 0x001fe200000e0000 */
[----:B-1----:R-:W-:-:S12]  /*14b0*/  ULEA UR6, UR7, UR6, 0x18 ;  /* 0x0000000607067291 */ /* 0x002fd8000f8ec03f */
[----:B------:R-:W-:-:S04]  /*14c0*/  ULEA.HI UR5, UR4, UR4, URZ, 0x1 ;  /* 0x0000000404057291 */ /* 0x000fc8000f8f083f */
[----:B------:R-:W-:-:S04]  /*14d0*/  ULOP3.LUT UR5, UR5, 0x7fffe, URZ, 0xc0, !UPT ;  /* 0x0007fffe05057892 */ /* 0x000fc8000f8ec03f */
[----:B------:R-:W-:-:S03]  /*14e0*/  UIADD3 UR5, UR4, -UR5, URZ ;  /* 0x8000000504057290 */ /* 0x000fc6000fffe03f */
[----:B------:R-:W-:Y:S01]  /*14f0*/  ULDC UR4, c[0x0][0x28c] ;  /* 0x0000a30000047ab9 */ /* 0x000fe20000000800 */
[----:B------:R-:W-:Y:S01]  /*1500*/  ULEA UR5, UR5, UR6, 0xd ;  /* 0x0000000605057291 */ /* 0x000fe2000f8e683f */
[----:B------:R-:W-:-:S03]  /*1510*/  ISETP.LT.AND P0, PT, RZ, UR4, PT ;  /* 0x00000004ff007c0c */ /* 0x000fc6000bf01270 */
[----:B------:R-:W-:-:S04]  /*1520*/  UIADD3 UR5, UR5, 0x180, URZ ;  /* 0x0000018005057890 */ /* 0x000fc8000fffe03f */
[----:B------:R-:W-:-:S04]  /*1530*/  USHF.R.U32.HI UR5, URZ, 0x4, UR5 ;  /* 0x000000043f057899 */ /* 0x000fc80008011605 */
[----:B------:R-:W-:-:S04]  /*1540*/  ULOP3.LUT UR5, UR5, 0x3fff, URZ, 0xc0, !UPT ;  /* 0x00003fff05057892 */ /* 0x000fc8000f8ec03f */
[----:B------:R-:W-:Y:S01]  /*1550*/  ULOP3.LUT UR45, UR5, 0x10000, URZ, 0xfc, !UPT ;  /* 0x00010000052d7892 */ /* 0x000fe2000f8efc3f */
[----:B--2345:R-:W-:Y:S11]  /*1560*/  @P0 BRA `(.L_x_17) ;  /* 0x0000000000400947 */ /* 0x03cff60003800000 */
[----:B------:R-:W-:Y:S01]  /*1570*/  MOV R0, 0x0 ;  /* 0x0000000000007802 */ /* 0x000fe20000000f00 */
[----:B------:R-:W-:Y:S01]  /*1580*/  ULDC.64 UR4, c[0x4][0x68] ;  /* 0x01001a0000047ab9 */ /* 0x000fe20000000a00 */
[----:B------:R-:W-:Y:S01]  /*1590*/  ULDC.64 UR6, c[0x4][0x8] ;  /* 0x0100020000067ab9 */ /* 0x000fe20000000a00 */
[----:B------:R-:W-:Y:S01]  /*15a0*/  IMAD.U32 R4, RZ, RZ, UR4 ;  /* 0x00000004ff047e24 */ /* 0x000fe2000f8e00ff */
[----:B------:R0:W1:Y:S01]  /*15b0*/  LDC.64 R14, c[0x4][R0] ;  /* 0x01000000000e7b82 */ /* 0x0000620000000a00 */
[----:B------:R-:W-:Y:S01]  /*15c0*/  IMAD.U32 R5, RZ, RZ, UR5 ;  /* 0x00000005ff057e24 */ /* 0x000fe2000f8e00ff */
[----:B------:R-:W-:Y:S01]  /*15d0*/  ULDC.64 UR4, c[0x4][0x70] ;  /* 0x01001c0000047ab9 */ /* 0x000fe20000000a00 */
[----:B------:R-:W-:Y:S02]  /*15e0*/  IMAD.U32 R10, RZ, RZ, UR6 ;  /* 0x00000006ff0a7e24 */ /* 0x000fe4000f8e00ff */
[----:B------:R-:W-:Y:S02]  /*15f0*/  IMAD.U32 R6, RZ, RZ, UR4 ;  /* 0x00000004ff067e24 */ /* 0x000fe4000f8e00ff */
[----:B------:R-:W-:-:S02]  /*1600*/  IMAD.U32 R7, RZ, RZ, UR5 ;  /* 0x00000005ff077e24 */ /* 0x000fc4000f8e00ff */
[----:B------:R-:W-:Y:S02]  /*1610*/  IMAD.U32 R11, RZ, RZ, UR7 ;  /* 0x00000007ff0b7e24 */ /* 0x000fe4000f8e00ff */
[----:B------:R-:W-:Y:S02]  /*1620*/  IMAD.MOV.U32 R8, RZ, RZ, 0x1e1 ;  /* 0x000001e1ff087424 */ /* 0x000fe400078e00ff */
[----:B------:R-:W-:Y:S02]  /*1630*/  IMAD.MOV.U32 R12, RZ, RZ, 0x1 ;  /* 0x00000001ff0c7424 */ /* 0x000fe400078e00ff */
[----:B0-----:R-:W-:-:S07]  /*1640*/  IMAD.MOV.U32 R13, RZ, RZ, RZ ;  /* 0x000000ffff0d7224 */ /* 0x001fce00078e00ff */
[----:B------:R-:W-:-:S07]  /*1650*/  LEPC R20, `(.L_x_17) ;  /* 0x000000001014794e */ /* 0x000fce0000000000 */
[----:B-1---5:R-:W-:Y:S05]  /*1660*/  CALL.ABS.NOINC R14 ;  /* 0x000000000e007343 */ /* 0x022fea0003c00000 */
.L_x_17:
[----:B------:R-:W-:-:S13]  /*1670*/  ISETP.NE.AND P0, PT, R103, 0x3, PT ;  /* 0x000000036700780c */ /* 0x000fda0003f05270 */
[----:B------:R-:W-:Y:S05]  /*1680*/  @!P0 BRA `(.L_x_18) ;  /* 0x0000000000048947 */ /* 0x000fea0003800000 */
[----:B------:R-:W-:Y:S01]  /*1690*/  BPT.TRAP 0x1 ;  /* 0x000000040000795c */ /* 0x000fe20000300000 */
.L_x_18:
[----:B------:R-:W0:Y:S01]  /*16a0*/  S2UR UR5, SR_CgaCtaId ;  /* 0x00000000000579c3 */ /* 0x000e220000008800 */
[----:B------:R-:W-:Y:S01]  /*16b0*/  UMOV UR4, 0x400 ;  /* 0x0000040000047882 */ /* 0x000fe20000000000 */
[----:B------:R-:W-:Y:S02]  /*16c0*/  IMAD.U32 R0, RZ, RZ, UR40 ;  /* 0x00000028ff007e24 */ /* 0x000fe4000f8e00ff */
[----:B------:R-:W-:-:S03]  /*16d0*/  IMAD.U32 R3, RZ, RZ, UR41 ;  /* 0x00000029ff037e24 */ /* 0x000fc6000f8e00ff */
[----:B------:R-:W-:Y:S01]  /*16e0*/  SHF.L.U32 R0, R0, 0x1f, RZ ;  /* 0x0000001f00007819 */ /* 0x000fe200000006ff */
[----:B0-----:R-:W-:-:S06]  /*16f0*/  ULEA UR4, UR5, UR4, 0x18 ;  /* 0x0000000405047291 */ /* 0x001fcc000f8ec03f */
[----:B------:R-:W-:-:S04]  /*1700*/  IMAD.U32 R6, RZ, RZ, UR4 ;  /* 0x00000004ff067e24 */ /* 0x000fc8000f8e00ff */
[----:B------:R-:W-:-:S04]  /*1710*/  IMAD R3, R3, 0x8, R6 ;  /* 0x0000000803037824 */ /* 0x000fc800078e0206 */
[----:B------:R0:W1:Y:S01]  /*1720*/  SYNCS.PHASECHK.TRANS64.TRYWAIT P1, [R3+URZ], R0 ;  /* 0x00000000030075a7 */ /* 0x000062000802017f */
[----:B------:R-:W-:Y:S05]  /*1730*/  @!P0 BRA `(.L_x_19) ;  /* 0x0000000000048947 */ /* 0x000fea0003800000 */
[----:B------:R-:W-:Y:S01]  /*1740*/  BPT.TRAP 0x1 ;  /* 0x000000040000795c */ /* 0x000fe20000300000 */
.L_x_19:
[----:B------:R-:W-:-:S05]  /*1750*/  IMAD.U32 R4, RZ, RZ, UR44 ;  /* 0x0000002cff047e24 */ /* 0x000fca000f8e00ff */
[----:B------:R-:W-:Y:S01]  /*1760*/  ISETP.GE.AND P2, PT, R4, 0x1, PT ;  /* 0x000000010400780c */ /* 0x000fe20003f46270 */
[----:B-1----:R-:W-:-:S12]  /*1770*/  @P1 BRA `(.L_x_20) ;  /* 0x0000000000081947 */ /* 0x002fd80003800000 */
[----:B------:R-:W1:Y:S02]  /*1780*/  SYNCS.PHASECHK.TRANS64.TRYWAIT P1, [R3+URZ], R0 ;  /* 0x00000000030075a7 */ /* 0x000e64000802017f */
[----:B-1----:R-:W-:Y:S05]  /*1790*/  @!P1 BRA `(.L_x_21) ;  /* 0x0000006400f09947 */ /* 0x002fea0003800000 */
.L_x_20:
[----:B------:R-:W-:Y:S05]  /*17a0*/  WARPSYNC.ALL ;  /* 0x0000000000007948 */ /* 0x000fea0003800000 */
[----:B------:R-:W-:Y:S01]  /*17b0*/  R2UR UR4, R6 ;  /* 0x00000000060472ca */ /* 0x000fe200000e0000 */
[----:B------:R-:W-:Y:S01]  /*17c0*/  ULEA UR5, UR41, UR45, 0xa ;  /* 0x0000002d29057291 */ /* 0x000fe2000f8e503f */
[----:B------:R-:W-:Y:S01]  /*17d0*/  WARPGROUP.ARRIVE ;  /* 0x00000000000079c5 */ /* 0x000fe20000000000 */
[----:B------:R-:W-:Y:S01]  /*17e0*/  UMOV UR9, 0x40000040 ;  /* 0x4000004000097882 */ /* 0x000fe20000000000 */
[----:B------:R-:W-:-:S04]  /*17f0*/  UMOV UR11, 0x40000040 ;  /* 0x40000040000b7882 */ /* 0x000fc80000000000 */
[----:B------:R-:W-:-:S05]  /*1800*/  UMOV UR8, UR5 ;  /* 0x0000000500087c82 */ /* 0x000fca0008000000 */
[----:B------:R-:W-:-:S04]  /*1810*/  UIADD3 UR4, UR4, 0x1c180, URZ ;  /* 0x0001c18004047890 */ /* 0x000fc8000fffe03f */
[----:B------:R-:W-:-:S04]  /*1820*/  USHF.R.U32.HI UR4, URZ, 0x4, UR4 ;  /* 0x000000043f047899 */ /* 0x000fc80008011604 */
[----:B------:R-:W-:-:S04]  /*1830*/  ULOP3.LUT UR4, UR4, 0x3fff, URZ, 0xc0, !UPT ;  /* 0x00003fff04047892 */ /* 0x000fc8000f8ec03f */
[----:B------:R-:W-:-:S04]  /*1840*/  ULOP3.LUT UR4, UR4, 0x10000, URZ, 0xfc, !UPT ;  /* 0x0001000004047892 */ /* 0x000fc8000f8efc3f */
[----:B------:R-:W-:-:S07]  /*1850*/  ULEA UR6, UR41, UR4, 0xa ;  /* 0x0000000429067291 */ /* 0x000fce000f8e503f */
[----:B------:R-:W-:Y:S02]  /*1860*/  UMOV UR10, UR6 ;  /* 0x00000006000a7c82 */ /* 0x000fe40008000000 */
[----:B------:R-:W-:Y:S01]  /*1870*/  HGMMA.64x128x16.F32 R24, gdesc[UR8], RZ, !UPT, gsb0 ;  /* 0x01e00000081879f0 */ /* 0x000fe2000c0008ff */
[----:B------:R-:W-:Y:S02]  /*1880*/  UIADD3 UR8, UR5, 0x2, URZ ;  /* 0x0000000205087890 */ /* 0x000fe4000fffe03f */
[----:B------:R-:W-:Y:S01]  /*1890*/  UIADD3 UR10, UR6, 0x2, URZ ;  /* 0x00000002060a7890 */ /* 0x000fe2000fffe03f */
[----:B------:R-:W-:Y:S01]  /*18a0*/  UMOV UR9, 0x40000040 ;  /* 0x4000004000097882 */ /* 0x000fe20000000000 */
[----:B------:R-:W-:Y:S01]  /*18b0*/  UMOV UR11, 0x40000040 ;  /* 0x40000040000b7882 */ /* 0x000fe20000000000 */
[----:B------:R-:W-:Y:S02]  /*18c0*/  WARPGROUP.DEPBAR.LE gsb0, 0x0 ;  /* 0x00008000000079c5 */ /* 0x000fe40000010000 */
[----:B------:R-:W-:-:S06]  /*18d0*/  WARPGROUP.ARRIVE ;  /* 0x00000000000079c5 */ /* 0x000fcc0000000000 */
[----:B------:R-:W-:Y:S01]  /*18e0*/  HGMMA.64x128x16.F32 R24, gdesc[UR8], R24, gsb0 ;  /* 0x01e00000081879f0 */ /* 0x000fe20008000818 */
        /* <DEDUP_REMOVED lines=13> */
[----:B------:R-:W-:Y:S03]  /*19c0*/  HGMMA.64x128x16.F32 R24, gdesc[UR8], R24, gsb0 ;  /* 0x01e00000081879f0 */ /* 0x000fe60008000818 */
[----:B------:R-:W-:Y:S02]  /*19d0*/  WARPGROUP.DEPBAR.LE gsb0, 0x0 ;  /* 0x00008000000079c5 */ /* 0x000fe40000010000 */
[----:B------:R-:W-:Y:S05]  /*19e0*/  @!P2 BRA `(.L_x_22) ;  /* 0x000000040028a947 */ /* 0x000fea0003800000 */
[----:B------:R-:W-:Y:S01]  /*19f0*/  UIADD3 UR5, UR41, 0x1, URZ ;  /* 0x0000000129057890 */ /* 0x000fe2000fffe03f */
[----:B01----:R-:W-:Y:S02]  /*1a00*/  IMAD.U32 R0, RZ, RZ, UR44 ;  /* 0x0000002cff007e24 */ /* 0x003fe4000f8e00ff */
[----:B------:R-:W-:Y:S01]  /*1a10*/  IMAD.U32 R3, RZ, RZ, UR41 ;  /* 0x00000029ff037e24 */ /* 0x000fe2000f8e00ff */
[----:B------:R-:W-:-:S04]  /*1a20*/  UISETP.NE.AND UP0, UPT, UR5, 0x7, UPT ;  /* 0x000000070500788c */ /* 0x000fc8000bf05270 */
[----:B------:R-:W-:Y:S02]  /*1a30*/  USEL UR6, URZ, 0x1, UP0 ;  /* 0x000000013f067887 */ /* 0x000fe40008000000 */
[----:B------:R-:W-:Y:S02]  /*1a40*/  USEL UR5, UR5, URZ, UP0 ;  /* 0x0000003f05057287 */ /* 0x000fe40008000000 */
[----:B------:R-:W-:-:S06]  /*1a50*/  ULOP3.LUT UR6, UR40, UR6, URZ, 0x3c, !UPT ;  /* 0x0000000628067292 */ /* 0x000fcc000f8e3c3f */
[----:B------:R-:W-:-:S07]  /*1a60*/  IMAD.U32 R7, RZ, RZ, UR6 ;  /* 0x00000006ff077e24 */ /* 0x000fce000f8e00ff */
.L_x_29:
[----:B------:R-:W-:Y:S05]  /*1a70*/  @!P0 BRA `(.L_x_23) ;  /* 0x0000000000048947 */ /* 0x000fea0003800000 */
[----:B------:R-:W-:Y:S01]  /*1a80*/  BPT.TRAP 0x1 ;  /* 0x000000040000795c */ /* 0x000fe20000300000 */
.L_x_23:
[----:B------:R-:W0:Y:S01]  /*1a90*/  S2UR UR7, SR_CgaCtaId ;  /* 0x00000000000779c3 */ /* 0x000e220000008800 */
[----:B------:R-:W-:Y:S01]  /*1aa0*/  UMOV UR6, 0x400 ;  /* 0x0000040000067882 */ /* 0x000fe20000000000 */
[----:B------:R-:W-:Y:S01]  /*1ab0*/  IMAD.U32 R5, RZ, RZ, UR5 ;  /* 0x00000005ff057e24 */ /* 0x000fe2000f8e00ff */
[----:B------:R-:W-:Y:S01]  /*1ac0*/  SHF.L.U32 R4, R7, 0x1f, RZ ;  /* 0x0000001f07047819 */ /* 0x000fe200000006ff */
[----:B0-----:R-:W-:-:S06]  /*1ad0*/  ULEA UR6, UR7, UR6, 0x18 ;  /* 0x0000000607067291 */ /* 0x001fcc000f8ec03f */
[----:B------:R-:W-:-:S04]  /*1ae0*/  IMAD.U32 R6, RZ, RZ, UR6 ;  /* 0x00000006ff067e24 */ /* 0x000fc8000f8e00ff */
[----:B------:R-:W-:-:S04]  /*1af0*/  IMAD R5, R5, 0x8, R6 ;  /* 0x0000000805057824 */ /* 0x000fc800078e0206 */
[----:B------:R0:W1:Y:S01]  /*1b00*/  SYNCS.PHASECHK.TRANS64.TRYWAIT P1, [R5+URZ], R4 ;  /* 0x00000004050075a7 */ /* 0x000062000802017f */
[----:B------:R-:W-:Y:S05]  /*1b10*/  @!P0 BRA `(.L_x_24) ;  /* 0x0000000000048947 */ /* 0x000fea0003800000 */
[----:B------:R-:W-:Y:S01]  /*1b20*/  BPT.TRAP 0x1 ;  /* 0x000000040000795c */ /* 0x000fe20000300000 */
.L_x_24:
[----:B-1----:R-:W-:Y:S05]  /*1b30*/  @P1 BRA `(.L_x_25) ;  /* 0x0000000000081947 */ /* 0x002fea0003800000 */
[----:B------:R-:W1:Y:S02]  /*1b40*/  SYNCS.PHASECHK.TRANS64.TRYWAIT P1, [R5+URZ], R4 ;  /* 0x00000004050075a7 */ /* 0x000e64000802017f */
[----:B-1----:R-:W-:Y:S05]  /*1b50*/  @!P1 BRA `(.L_x_26) ;  /* 0x0000006400149947 */ /* 0x002fea0003800000 */
.L_x_25:
[----:B------:R-:W-:Y:S01]  /*1b60*/  ULEA UR6, UR5, UR45, 0xa ;  /* 0x0000002d05067291 */ /* 0x000fe2000f8e503f */
[----:B------:R-:W-:Y:S01]  /*1b70*/  WARPGROUP.ARRIVE ;  /* 0x00000000000079c5 */ /* 0x000fe20000000000 */
[----:B------:R-:W-:Y:S01]  /*1b80*/  ULEA UR7, UR5, UR4, 0xa ;  /* 0x0000000405077291 */ /* 0x000fe2000f8e503f */
[----:B------:R-:W-:Y:S01]  /*1b90*/  UMOV UR9, 0x40000040 ;  /* 0x4000004000097882 */ /* 0x000fe20000000000 */
[----:B------:R-:W-:-:S03]  /*1ba0*/  UMOV UR11, 0x40000040 ;  /* 0x40000040000b7882 */ /* 0x000fc60000000000 */
[----:B------:R-:W-:Y:S02]  /*1bb0*/  UMOV UR8, UR6 ;  /* 0x0000000600087c82 */ /* 0x000fe40008000000 */
[----:B------:R-:W-:Y:S02]  /*1bc0*/  UMOV UR10, UR7 ;  /* 0x00000007000a7c82 */ /* 0x000fe40008000000 */
[----:B------:R-:W-:Y:S01]  /*1bd0*/  HGMMA.64x128x16.F32 R24, gdesc[UR8], R24, gsb0 ;  /* 0x01e00000081879f0 */ /* 0x000fe20008000818 */
[----:B------:R-:W-:Y:S02]  /*1be0*/  UIADD3 UR8, UR6, 0x2, URZ ;  /* 0x0000000206087890 */ /* 0x000fe4000fffe03f */
[----:B------:R-:W-:Y:S01]  /*1bf0*/  UIADD3 UR10, UR7, 0x2, URZ ;  /* 0x00000002070a7890 */ /* 0x000fe2000fffe03f */
[----:B------:R-:W-:Y:S01]  /*1c00*/  UMOV UR9, 0x40000040 ;  /* 0x4000004000097882 */ /* 0x000fe20000000000 */
[----:B------:R-:W-:Y:S01]  /*1c10*/  UMOV UR11, 0x40000040 ;  /* 0x40000040000b7882 */ /* 0x000fe20000000000 */
[----:B------:R-:W-:-:S02]  /*1c20*/  WARPGROUP.DEPBAR.LE gsb0, 0x0 ;  /* 0x00008000000079c5 */ /* 0x000fc40000010000 */
        /* <DEDUP_REMOVED lines=18> */
[----:B------:R-:W-:Y:S01]  /*1d50*/  BPT.TRAP 0x1 ;  /* 0x000000040000795c */ /* 0x000fe20000300000 */
.L_x_27:
[----:B------:R-:W-:-:S13]  /*1d60*/  ISETP.NE.AND P1, PT, R102, RZ, PT ;  /* 0x000000ff6600720c */ /* 0x000fda0003f25270 */
[----:B01----:R-:W-:-:S04]  /*1d70*/  @P1 IMAD R4, R3, 0x8, R6 ;  /* 0x0000000803041824 */ /* 0x003fc800078e0206 */
[----:B------:R-:W-:-:S05]  /*1d80*/  @P1 VIADD R4, R4, 0x38 ;  /* 0x0000003804041836 */ /* 0x000fca0000000000 */
[----:B------:R-:W-:-:S04]  /*1d90*/  @P1 PRMT R4, R19, 0x654, R4 ;  /* 0x0000065413041816 */ /* 0x000fc80000000004 */
[----:B------:R0:W-:Y:S01]  /*1da0*/  @P1 SYNCS.ARRIVE.TRANS64.RED.A1T0 RZ, [R4+URZ], RZ ;  /* 0x000000ff04ff19a7 */ /* 0x0001e2000810043f */
[----:B------:R-:W-:-:S13]  /*1db0*/  ISETP.GT.U32.AND P1, PT, R18, 0x1, PT ;  /* 0x000000011200780c */ /* 0x000fda0003f24070 */
[----:B0-----:R-:W-:Y:S05]  /*1dc0*/  @P1 BRA `(.L_x_28) ;  /* 0x0000000000041947 */ /* 0x001fea0003800000 */
[----:B------:R-:W-:Y:S01]  /*1dd0*/  BPT.TRAP 0x1 ;  /* 0x000000040000795c */ /* 0x000fe20000300000 */
.L_x_28:
[----:B------:R-:W-:Y:S01]  /*1de0*/  UIADD3 UR5, UR5, 0x1, URZ ;  /* 0x0000000105057890 */ /* 0x000fe2000fffe03f */
[C---:B------:R-:W-:Y:S01]  /*1df0*/  ISETP.GT.AND P2, PT, R0.reuse, 0x1, PT ;  /* 0x000000010000780c */ /* 0x040fe20003f44270 */
[----:B------:R-:W-:Y:S02]  /*1e00*/  VIADD R3, R3, 0x1 ;  /* 0x0000000103037836 */ /* 0x000fe40000000000 */
[----:B------:R-:W-:Y:S01]  /*1e10*/  UISETP.NE.AND UP0, UPT, UR5, 0x7, UPT ;  /* 0x000000070500788c */ /* 0x000fe2000bf05270 */
[----:B------:R-:W-:Y:S02]  /*1e20*/  VIADD R0, R0, 0xffffffff ;  /* 0xffffffff00007836 */ /* 0x000fe40000000000 */
[C---:B------:R-:W-:Y:S01]  /*1e30*/  ISETP.NE.AND P1, PT, R3.reuse, 0x7, PT ;  /* 0x000000070300780c */ /* 0x040fe20003f25270 */
[----:B------:R-:W-:Y:S02]  /*1e40*/  USEL UR6, URZ, 0x1, UP0 ;  /* 0x000000013f067887 */ /* 0x000fe40008000000 */
[----:B------:R-:W-:Y:S01]  /*1e50*/  USEL UR5, UR5, URZ, UP0 ;  /* 0x0000003f05057287 */ /* 0x000fe20008000000 */
[----:B------:R-:W-:-:S03]  /*1e60*/  SEL R3, R3, RZ, P1 ;  /* 0x000000ff03037207 */ /* 0x000fc60000800000 */
[----:B------:R-:W-:Y:S01]  /*1e70*/  LOP3.LUT R7, R7, UR6, RZ, 0x3c, !PT ;  /* 0x0000000607077c12 */ /* 0x000fe2000f8e3cff */
[----:B------:R-:W-:Y:S07]  /*1e80*/  @P2 BRA `(.L_x_29) ;  /* 0xfffffff800f82947 */ /* 0x000fee000383ffff */
.L_x_22:
[----:B01----:R-:W0:Y:S02]  /*1e90*/  LDC R0, c[0x0][0x28c] ;  /* 0x0000a300ff007b82 */ /* 0x003e240000000800 */
[----:B0-----:R-:W-:-:S13]  /*1ea0*/  ISETP.GE.AND P1, PT, R0, 0x1, PT ;  /* 0x000000010000780c */ /* 0x001fda0003f26270 */
[----:B------:R-:W-:Y:S05]  /*1eb0*/  @!P1 BRA `(.L_x_30) ;  /* 0x0000000000509947 */ /* 0x000fea0003800000 */
[----:B------:R-:W-:Y:S05]  /*1ec0*/  @!P0 BRA `(.L_x_31) ;  /* 0x0000000000048947 */ /* 0x000fea0003800000 */
[----:B------:R-:W-:Y:S01]  /*1ed0*/  BPT.TRAP 0x1 ;  /* 0x000000040000795c */ /* 0x000fe20000300000 */
.L_x_31:
[----:B------:R-:W-:Y:S01]  /*1ee0*/  ISETP.NE.AND P1, PT, R102, RZ, PT ;  /* 0x000000ff6600720c */ /* 0x000fe20003f25270 */
[----:B------:R-:W-:Y:S01]  /*1ef0*/  BSSY B0, `(.L_x_32) ;  /* 0x000000e000007945 */ /* 0x000fe20003800000 */
[----:B------:R-:W-:-:S11]  /*1f00*/  ISETP.GT.U32.AND P0, PT, R18, 0x1, PT ;  /* 0x000000011200780c */ /* 0x000fd60003f04070 */
[----:B------:R-:W-:Y:S05]  /*1f10*/  @!P1 BRA `(.L_x_33) ;  /* 0x00000000002c9947 */ /* 0x000fea0003800000 */
[----:B------:R-:W-:-:S04]  /*1f20*/  UIADD3 UR6, UR44, UR41, URZ ;  /* 0x000000292c067290 */ /* 0x000fc8000fffe03f */
[----:B------:R-:W-:-:S04]  /*1f30*/  UIMAD.WIDE.U32 UR4, UR6, 0x24924925, URZ ;  /* 0x24924925060478a5 */ /* 0x000fc8000f8e003f */
[----:B------:R-:W-:-:S04]  /*1f40*/  UIADD3 UR4, UR6, -UR5, URZ ;  /* 0x8000000506047290 */ /* 0x000fc8000fffe03f */
[----:B------:R-:W-:-:S04]  /*1f50*/  ULEA.HI UR4, UR4, UR5, URZ, 0x1f ;  /* 0x0000000504047291 */ /* 0x000fc8000f8ff83f */
[----:B------:R-:W-:-:S04]  /*1f60*/  USHF.R.U32.HI UR4, URZ, 0x2, UR4 ;  /* 0x000000023f047899 */ /* 0x000fc80008011604 */
[----:B------:R-:W-:-:S06]  /*1f70*/  UIMAD UR4, UR4, -0x7, UR6 ;  /* 0xfffffff9040478a4 */ /* 0x000fcc000f8e0206 */
[----:B------:R-:W-:-:S04]  /*1f80*/  IMAD.U32 R3, RZ, RZ, UR4 ;  /* 0x00000004ff037e24 */ /* 0x000fc8000f8e00ff */
[----:B------:R-:W-:-:S04]  /*1f90*/  IMAD R0, R3, 0x8, R6 ;  /* 0x0000000803007824 */ /* 0x000fc800078e0206 */
[----:B------:R-:W-:-:S05]  /*1fa0*/  VIADD R0, R0, 0x38 ;  /* 0x0000003800007836 */ /* 0x000fca0000000000 */
[----:B------:R-:W-:-:S04]  /*1fb0*/  PRMT R0, R19, 0x654, R0 ;  /* 0x0000065413007816 */ /* 0x000fc80000000000 */
[----:B------:R0:W-:Y:S03]  /*1fc0*/  SYNCS.ARRIVE.TRANS64.RED.A1T0 RZ, [R0+URZ], RZ ;  /* 0x000000ff00ff79a7 */ /* 0x0001e6000810043f */
.L_x_33:
[----:B------:R-:W-:Y:S05]  /*1fd0*/  BSYNC B0 ;  /* 0x0000000000007941 */ /* 0x000fea0003800000 */
.L_x_32:
[----:B------:R-:W-:Y:S05]  /*1fe0*/  @P0 BRA `(.L_x_30) ;  /* 0x0000000000040947 */ /* 0x000fea0003800000 */
[----:B------:R-:W-:Y:S01]  /*1ff0*/  BPT.TRAP 0x1 ;  /* 0x000000040000795c */ /* 0x000fe20000300000 */
.L_x_30:
[----:B------:R-:W-:Y:S01]  /*2000*/  UISETP.GE.U32.AND UP1, UPT, UR43, 0x7, UPT ;  /* 0x000000072b00788c */ /* 0x000fe2000bf26070 */
[----:B------:R-:W-:Y:S01]  /*2010*/  IMAD.SHL.U32 R3, R100, 0x80, RZ ;  /* 0x0000008064037824 */ /* 0x000fe200078e00ff */
[----:B------:R-:W-:Y:S01]  /*2020*/  UIADD3 UR41, UR43, UR41, URZ ;  /* 0x000000292b297290 */ /* 0x000fe2000fffe03f */
[----:B------:R-:W-:Y:S01]  /*2030*/  SHF.R.S32.HI R13, RZ, 0x1f, R99 ;  /* 0x0000001fff0d7819 */ /* 0x000fe20000011463 */
[----:B------:R-:W-:Y:S01]  /*2040*/  ULDC UR10, c[0x0][0x288] ;  /* 0x0000a200000a7ab9 */ /* 0x000fe20000000800 */
[----:B------:R-:W-:Y:S01]  /*2050*/  IMAD.SHL.U32 R7, R101, 0x80, RZ ;  /* 0x0000008065077824 */ /* 0x000fe200078e00ff */
[C---:B------:R-:W-:Y:S01]  /*2060*/  LOP3.LUT R8, R3.reuse, 0x6, R94, 0xf8, !PT ;  /* 0x0000000603087812 */ /* 0x040fe200078ef85e */
[----:B------:R-:W-:Y:S01]  /*2070*/  UISETP.GT.U32.AND UP0, UPT, UR41, 0x6, UPT ;  /* 0x000000062900788c */ /* 0x000fe2000bf04070 */
[----:B------:R-:W-:Y:S01]  /*2080*/  ISETP.GE.AND P0, PT, R3, UR10, PT ;  /* 0x0000000a03007c0c */ /* 0x000fe2000bf06270 */
[----:B------:R-:W-:Y:S01]  /*2090*/  ULDC.64 UR6, c[0x0][0x5d0] ;  /* 0x0001740000067ab9 */ /* 0x000fe20000000a00 */
[----:B------:R-:W-:Y:S01]  /*20a0*/  ULDC UR11, c[0x0][0x284] ;  /* 0x0000a100000b7ab9 */ /* 0x000fe20000000800 */
[----:B------:R-:W-:Y:S01]  /*20b0*/  @UP1 UIMAD.WIDE.U32 UR4, UR41, 0x24924925, URZ ;  /* 0x24924925290418a5 */ /* 0x000fe2000f8e003f */
[----:B------:R-:W-:Y:S01]  /*20c0*/  SHF.R.S32.HI R9, RZ, 0x1f, R8 ;  /* 0x0000001fff097819 */ /* 0x000fe20000011408 */
[----:B0-----:R-:W-:Y:S01]  /*20d0*/  IMAD R0, R13, UR6, RZ ;  /* 0x000000060d007c24 */ /* 0x001fe2000f8e02ff */
[----:B------:R-:W-:Y:S01]  /*20e0*/  UISETP.LT.U32.AND UP0, UPT, UR43, 0x7, UP0 ;  /* 0x000000072b00788c */ /* 0x000fe20008701070 */
[----:B------:R-:W-:Y:S01]  /*20f0*/  ISETP.GE.OR P0, PT, R7, UR11, P0 ;  /* 0x0000000b07007c0c */ /* 0x000fe20008706670 */
[----:B------:R-:W-:Y:S01]  /*2100*/  @UP1 UIADD3 UR4, UR41, -UR5, URZ ;  /* 0x8000000529041290 */ /* 0x000fe2000fffe03f */
[C---:B------:R-:W-:Y:S01]  /*2110*/  IMAD R11, R99.reuse, UR7, R0 ;  /* 0x00000007630b7c24 */ /* 0x040fe2000f8e0200 */
[----:B------:R-:W-:Y:S01]  /*2120*/  ULDC.64 UR8, c[0x0][0x5c8] ;  /* 0x0001720000087ab9 */ /* 0x000fe20000000a00 */
[----:B------:R-:W-:Y:S01]  /*2130*/  IMAD.WIDE.U32 R4, R99, UR6, R8 ;  /* 0x0000000663047c25 */ /* 0x000fe2000f8e0008 */
[----:B------:R-:W-:-:S02]  /*2140*/  USEL UR6, URZ, 0x1, !UP0 ;  /* 0x000000013f067887 */ /* 0x000fc4000c000000 */
[----:B------:R-:W-:Y:S01]  /*2150*/  @UP1 ULEA.HI UR4, UR4, UR5, URZ, 0x1f ;  /* 0x0000000504041291 */ /* 0x000fe2000f8ff83f */
[----:B------:R-:W-:Y:S01]  /*2160*/  IMAD.WIDE R100, R101, 0x80, R22 ;  /* 0x0000008065647825 */ /* 0x000fe200078e0216 */
[----:B------:R-:W-:Y:S02]  /*2170*/  ULOP3.LUT UR40, UR40, UR6, URZ, 0x3c, !UPT ;  /* 0x0000000628287292 */ /* 0x000fe4000f8e3c3f */
[----:B------:R-:W-:Y:S01]  /*2180*/  @UP1 USHF.R.U32.HI UR4, URZ, 0x2, UR4 ;  /* 0x000000023f041899 */ /* 0x000fe20008011604 */
[----:B------:R-:W-:Y:S02]  /*2190*/  IMAD.IADD R5, R5, 0x1, R11 ;  /* 0x0000000105057824 */ /* 0x000fe400078e020b */
[----:B------:R-:W-:Y:S01]  /*21a0*/  IMAD R11, R101, UR8, RZ ;  /* 0x00000008650b7c24 */ /* 0x000fe2000f8e02ff */
[----:B------:R-:W-:Y:S01]  /*21b0*/  @UP1 ULOP3.LUT UR40, UR40, 0x1, UR4, 0x78, !UPT ;  /* 0x0000000128281892 */ /* 0x000fe2000f8e7804 */
[----:B------:R-:W-:-:S04]  /*21c0*/  IMAD.WIDE.U32 R104, R100, UR8, R4 ;  /* 0x0000000864687c25 */ /* 0x000fc8000f8e0004 */
[----:B------:R-:W-:Y:S02]  /*21d0*/  IMAD R11, R100, UR9, R11 ;  /* 0x00000009640b7c24 */ /* 0x000fe4000f8e020b */
[----:B------:R-:W-:Y:S01]  /*21e0*/  IMAD.MOV.U32 R0, RZ, RZ, -0x1 ;  /* 0xffffffffff007424 */ /* 0x000fe200078e00ff */
[----:B------:R-:W-:Y:S06]  /*21f0*/  @P0 BRA `(.L_x_34) ;  /* 0x0000004000040947 */ /* 0x000fec0003800000 */
[----:B-----5:R-:W-:Y:S01]  /*2200*/  FSETP.NEU.AND P1, PT, R89, RZ, PT ;  /* 0x000000ff5900720b */ /* 0x020fe20003f2d000 */
[----:B------:R-:W-:Y:S01]  /*2210*/  IMAD.IADD R4, R93, 0x1, -R3 ;  /* 0x000000015d047824 */ /* 0x000fe200078e0a03 */
[----:B------:R-:W-:Y:S01]  /*2220*/  BSSY B0, `(.L_x_34) ;  /* 0x00003fe000007945 */ /* 0x000fe20003800000 */
[----:B------:R-:W-:Y:S02]  /*2230*/  IMAD.IADD R3, R98, 0x1, -R7 ;  /* 0x0000000162037824 */ /* 0x000fe400078e0a07 */
[----:B------:R-:W-:Y:S01]  /*2240*/  IMAD.IADD R115, R105, 0x1, R11 ;  /* 0x0000000169737824 */ /* 0x000fe200078e020b */
[----:B------:R-:W-:-:S04]  /*2250*/  ISETP.GT.AND P0, PT, R4, RZ, PT ;  /* 0x000000ff0400720c */ /* 0x000fc80003f04270 */
[----:B------:R-:W-:-:S03]  /*2260*/  ISETP.GT.AND P3, PT, R3, RZ, P0 ;  /* 0x000000ff0300720c */ /* 0x000fc60000764270 */
[----:B------:R-:W-:Y:S10]  /*2270*/  @!P1 BRA `(.L_x_35) ;  /* 0x0000002c00289947 */ /* 0x000ff40003800000 */
[----:B------:R-:W0:Y:S01]  /*2280*/  LDC.64 R108, c[0x0][0x5b8] ;  /* 0x00016e00ff6c7b82 */ /* 0x000e220000000a00 */
[----:B------:R-:W-:-:S07]  /*2290*/  ULDC.64 UR4, c[0x0][0x5c0] ;  /* 0x0001700000047ab9 */ /* 0x000fce0000000a00 */
[----:B------:R-:W1:Y:S08]  /*22a0*/  LDC.64 R110, c[0x0][0x5b0] ;  /* 0x00016c00ff6e7b82 */ /* 0x000e700000000a00 */
[----:B------:R-:W2:Y:S01]  /*22b0*/  LDC.64 R112, c[0x0][0x5a8] ;  /* 0x00016a00ff707b82 */ /* 0x000ea20000000a00 */
[-C--:B0-----:R-:W-:Y:S02]  /*22c0*/  IMAD R6, R13, R108.reuse, RZ ;  /* 0x0000006c0d067224 */ /* 0x081fe400078e02ff */
[----:B------:R-:W-:-:S04]  /*22d0*/  IMAD.WIDE.U32 R106, R99, R108, R8 ;  /* 0x0000006c636a7225 */ /* 0x000fc800078e0008 */
[----:B------:R-:W-:Y:S02]  /*22e0*/  IMAD R105, R99, R109, R6 ;  /* 0x0000006d63697224 */ /* 0x000fe400078e0206 */
[-C--:B-1----:R-:W-:Y:S02]  /*22f0*/  IMAD R5, R101, R110.reuse, RZ ;  /* 0x0000006e65057224 */ /* 0x082fe400078e02ff */
[----:B------:R-:W-:Y:S02]  /*2300*/  IMAD.IADD R13, R107, 0x1, R105 ;  /* 0x000000016b0d7824 */ /* 0x000fe400078e0269 */
[----:B------:R-:W-:Y:S02]  /*2310*/  IMAD.MOV.U32 R12, RZ, RZ, R106 ;  /* 0x000000ffff0c7224 */ /* 0x000fe400078e006a */
[C---:B------:R-:W-:Y:S02]  /*2320*/  IMAD R109, R100.reuse, R111, R5 ;  /* 0x0000006f646d7224 */ /* 0x040fe400078e0205 */
[----:B------:R-:W-:-:S04]  /*2330*/  IMAD.WIDE.U32 R6, R100, R110, R12 ;  /* 0x0000006e64067225 */ /* 0x000fc800078e000c */
[----:B------:R-:W-:Y:S01]  /*2340*/  IMAD.IADD R5, R7, 0x1, R109 ;  /* 0x0000000107057824 */ /* 0x000fe200078e026d */
[----:B--2---:R-:W-:-:S04]  /*2350*/  LEA R14, P1, R6, R112, 0x1 ;  /* 0x00000070060e7211 */ /* 0x004fc800078208ff */
[----:B------:R-:W-:-:S05]  /*2360*/  LEA.HI.X R15, R6, R113, R5, 0x1, P1 ;  /* 0x00000071060f7211 */ /* 0x000fca00008f0c05 */
[----:B------:R0:W2:Y:S01]  /*2370*/  @P3 LDG.E.LTC128B.U16 R5, desc[UR38][R14.64] ;  /* 0x000000260e053981 */ /* 0x0000a2000c1e1520 */
[----:B------:R-:W-:Y:S01]  /*2380*/  IMAD.WIDE.U32 R6, R100, R110, R8 ;  /* 0x0000006e64067225 */ /* 0x000fe200078e0008 */
[----:B------:R-:W-:Y:S03]  /*2390*/  BSSY B1, `(.L_x_36) ;  /* 0x0000013000017945 */ /* 0x000fe60003800000 */
[----:B------:R-:W-:Y:S02]  /*23a0*/  IMAD.IADD R7, R109, 0x1, R7 ;  /* 0x000000016d077824 */ /* 0x000fe400078e0207 */
[----:B------:R-:W-:Y:S01]  /*23b0*/  IMAD.WIDE.U32 R20, R99, R108, R6 ;  /* 0x0000006c63147225 */ /* 0x000fe200078e0006 */
[----:B0-----:R-:W-:-:S03]  /*23c0*/  SHF.L.U64.HI R15, R110, 0x3, R111 ;  /* 0x000000036e0f7819 */ /* 0x001fc6000001026f */
[----:B------:R-:W-:Y:S01]  /*23d0*/  IMAD.IADD R7, R105, 0x1, R21 ;  /* 0x0000000169077824 */ /* 0x000fe200078e0215 */
[----:B------:R-:W-:Y:S01]  /*23e0*/  LEA R6, P4, R20, R112, 0x1 ;  /* 0x0000007014067211 */ /* 0x000fe200078808ff */
[----:B------:R-:W-:-:S03]  /*23f0*/  IMAD.SHL.U32 R14, R110, 0x8, RZ ;  /* 0x000000086e0e7824 */ /* 0x000fc600078e00ff */
[----:B------:R-:W-:Y:S01]  /*2400*/  LEA.HI.X R7, R20, R113, R7, 0x1, P4 ;  /* 0x0000007114077211 */ /* 0x000fe200020f0c07 */
[----:B--2---:R-:W-:-:S05]  /*2410*/  HADD2.F32 R10, -RZ, R5.H0_H0 ;  /* 0x20000005ff0a7230 */ /* 0x004fca0000004100 */
[----:B------:R-:W-:Y:S01]  /*2420*/  FMUL R11, R10, R89 ;  /* 0x000000590a0b7220 */ /* 0x000fe20000400000 */
[----:B------:R-:W-:-:S03]  /*2430*/  LEA R10, P1, R104, UR4, 0x1 ;  /* 0x00000004680a7c11 */ /* 0x000fc6000f8208ff */
[----:B------:R-:W-:Y:S01]  /*2440*/  FFMA R24, R24, R88, R11 ;  /* 0x0000005818187223 */ /* 0x000fe2000000000b */
[----:B------:R-:W-:Y:S02]  /*2450*/  LEA.HI.X R11, R104, UR5, R115, 0x1, P1 ;  /* 0x00000005680b7c11 */ /* 0x000fe400088f0c73 */
[----:B------:R-:W-:Y:S02]  /*2460*/  ISETP.GT.AND P1, PT, R4, 0x1, PT ;  /* 0x000000010400780c */ /* 0x000fe40003f24270 */
[----:B------:R-:W-:Y:S02]  /*2470*/  F2FP.F16.F32.PACK_AB R24, RZ, R24 ;  /* 0x00000018ff18723e */ /* 0x000fe400000000ff */
[----:B------:R-:W-:-:S03]  /*2480*/  ISETP.GT.AND P2, PT, R3, RZ, P1 ;  /* 0x000000ff0300720c */ /* 0x000fc60000f44270 */
[----:B------:R0:W-:Y:S10]  /*2490*/  @P3 STG.E.U16 desc[UR38][R10.64], R24 ;  /* 0x000000180a003986 */ /* 0x0001f4000c101526 */
[----:B------:R-:W-:Y:S05]  /*24a0*/  @!P2 BRA `(.L_x_37) ;  /* 0x000000000004a947 */ /* 0x000fea0003800000 */
[----:B------:R1:W5:Y:S02]  /*24b0*/  LDG.E.LTC128B.U16 R5, desc[UR38][R6.64+0x2] ;  /* 0x0000022606057981 */ /* 0x000364000c1e1520 */
.L_x_37:
[----:B------:R-:W-:Y:S05]  /*24c0*/  BSYNC B1 ;  /* 0x0000000000017941 */ /* 0x000fea0003800000 */
.L_x_36:
[----:B-----5:R-:W-:Y:S01]  /*24d0*/  HADD2.F32 R12, -RZ, R5.H0_H0 ;  /* 0x20000005ff0c7230 */ /* 0x020fe20000004100 */
[----:B------:R-:W-:Y:S01]  /*24e0*/  ISETP.GT.AND P0, PT, R3, 0x8, P0 ;  /* 0x000000080300780c */ /* 0x000fe20000704270 */
[----:B------:R-:W-:Y:S01]  /*24f0*/  IMAD.WIDE.U32 R20, R100, R110, R14 ;  /* 0x0000006e64147225 */ /* 0x000fe200078e000e */
[----:B0-----:R-:W-:-:S03]  /*2500*/  PRMT R24, R5, 0x7610, R24 ;  /* 0x0000761005187816 */ /* 0x001fc60000000018 */
[----:B------:R-:W-:Y:S01]  /*2510*/  FMUL R12, R12, R89 ;  /* 0x000000590c0c7220 */ /* 0x000fe20000400000 */
[----:B------:R-:W-:Y:S01]  /*2520*/  IMAD.IADD R109, R109, 0x1, R21 ;  /* 0x000000016d6d7824 */ /* 0x000fe200078e0215 */
[----:B------:R-:W-:Y:S02]  /*2530*/  IADD3 R106, P3, R106, R20, RZ ;  /* 0x000000146a6a7210 */ /* 0x000fe40007f7e0ff */
[----:B------:R-:W-:-:S03]  /*2540*/  FFMA R12, R25, R88, R12 ;  /* 0x00000058190c7223 */ /* 0x000fc6000000000c */
[----:B------:R-:W-:Y:S01]  /*2550*/  IMAD.X R13, R109, 0x1, R13, P3 ;  /* 0x000000016d0d7824 */ /* 0x000fe200018e060d */
[C---:B------:R-:W-:Y:S02]  /*2560*/  LEA R14, P3, R106.reuse, R112, 0x1 ;  /* 0x000000706a0e7211 */ /* 0x040fe400078608ff */
[----:B------:R-:W-:Y:S02]  /*2570*/  F2FP.F16.F32.PACK_AB R12, RZ, R12 ;  /* 0x0000000cff0c723e */ /* 0x000fe400000000ff */
[----:B------:R-:W-:Y:S02]  /*2580*/  LEA.HI.X R15, R106, R113, R13, 0x1, P3 ;  /* 0x000000716a0f7211 */ /* 0x000fe400018f0c0d */
[----:B------:R-:W-:-:S05]  /*2590*/  PRMT R21, R12, 0x7610, R21 ;  /* 0x000076100c157816 */ /* 0x000fca0000000015 */
[----:B------:R0:W-:Y:S04]  /*25a0*/  @P2 STG.E.U16 desc[UR38][R10.64+0x2], R21 ;  /* 0x000002150a002986 */ /* 0x0001e8000c101526 */
[----:B------:R-:W2:Y:S01]  /*25b0*/  @P0 LDG.E.LTC128B.U16 R24, desc[UR38][R14.64] ;  /* 0x000000260e180981 */ /* 0x000ea2000c1e1520 */
[----:B------:R-:W-:Y:S01]  /*25c0*/  IADD3 R20, P2, R8, R20, RZ ;  /* 0x0000001408147210 */ /* 0x000fe20007f5e0ff */
[----:B------:R-:W-:Y:S01]  /*25d0*/  BSSY B1, `(.L_x_38) ;  /* 0x0000011000017945 */ /* 0x000fe20003800000 */
[C---:B------:R-:W-:Y:S02]  /*25e0*/  SHF.L.U64.HI R13, R90.reuse, 0x1, R91 ;  /* 0x000000015a0d7819 */ /* 0x040fe4000001025b */
[----:B------:R-:W-:Y:S01]  /*25f0*/  ISETP.GT.AND P1, PT, R3, 0x8, P1 ;  /* 0x000000080300780c */ /* 0x000fe20000f24270 */
[----:B0-----:R-:W-:Y:S01]  /*2600*/  IMAD.X R21, R9, 0x1, R109, P2 ;  /* 0x0000000109157824 */ /* 0x001fe200010e066d */
[----:B------:R-:W-:Y:S01]  /*2610*/  LEA R12, P2, R90, R10, 0x1 ;  /* 0x0000000a5a0c7211 */ /* 0x000fe200078408ff */
[----:B------:R-:W-:-:S04]  /*2620*/  IMAD.WIDE.U32 R20, R99, R108, R20 ;  /* 0x0000006c63147225 */ /* 0x000fc800078e0014 */
[----:B------:R-:W-:Y:S02]  /*2630*/  IMAD.X R13, R13, 0x1, R11, P2 ;  /* 0x000000010d0d7824 */ /* 0x000fe400010e060b */
[----:B------:R-:W-:Y:S02]  /*2640*/  IMAD.IADD R9, R105, 0x1, R21 ;  /* 0x0000000169097824 */ /* 0x000fe400078e0215 */
[----:B--2---:R-:W-:-:S05]  /*2650*/  HADD2.F32 R8, -RZ, R24.H0_H0 ;  /* 0x20000018ff087230 */ /* 0x004fca0000004100 */
[----:B------:R-:W-:Y:S01]  /*2660*/  FMUL R5, R8, R89 ;  /* 0x0000005908057220 */ /* 0x000fe20000400000 */
[----:B------:R-:W-:-:S03]  /*2670*/  LEA R8, P3, R20, R112, 0x1 ;  /* 0x0000007014087211 */ /* 0x000fc600078608ff */
[----:B------:R-:W-:Y:S01]  /*2680*/  FFMA R5, R26, R88, R5 ;  /* 0x000000581a057223 */ /* 0x000fe20000000005 */
[----:B------:R-:W-:-:S04]  /*2690*/  LEA.HI.X R9, R20, R113, R9, 0x1, P3 ;  /* 0x0000007114097211 */ /* 0x000fc800018f0c09 */
[----:B------:R-:W-:-:S05]  /*26a0*/  F2FP.F16.F32.PACK_AB R5, RZ, R5 ;  /* 0x00000005ff05723e */ /* 0x000fca00000000ff */
[----:B------:R0:W-:Y:S01]  /*26b0*/  @P0 STG.E.U16 desc[UR38][R12.64], R5 ;  /* 0x000000050c000986 */ /* 0x0001e2000c101526 */
[----:B------:R-:W-:Y:S05]  /*26c0*/  @!P1 BRA `(.L_x_39) ;  /* 0x0000000000049947 */ /* 0x000fea0003800000 */
[----:B------:R2:W5:Y:S02]  /*26d0*/  LDG.E.LTC128B.U16 R24, desc[UR38][R8.64+0x2] ;  /* 0x0000022608187981 */ /* 0x000564000c1e1520 */
.L_x_39:
[----:B------:R-:W-:Y:S05]  /*26e0*/  BSYNC B1 ;  /* 0x0000000000017941 */ /* 0x000fea0003800000 */
.L_x_38:
[----:B-----5:R-:W-:Y:S01]  /*26f0*/  HADD2.F32 R14, -RZ, R24.H0_H0 ;  /* 0x20000018ff0e7230 */ /* 0x020fe20000004100 */
[----:B------:R-:W-:Y:S01]  /*2700*/  ISETP.GT.AND P0, PT, R4, 0x8, PT ;  /* 0x000000080400780c */ /* 0x000fe20003f04270 */
[----:B------:R-:W-:Y:S03]  /*2710*/  BSSY B1, `(.L_x_40) ;  /* 0x0000008000017945 */ /* 0x000fe60003800000 */
[----:B------:R-:W-:Y:S01]  /*2720*/  FMUL R14, R14, R89 ;  /* 0x000000590e0e7220 */ /* 0x000fe20000400000 */
[----:B------:R-:W-:-:S03]  /*2730*/  ISETP.GT.AND P2, PT, R3, RZ, P0 ;  /* 0x000000ff0300720c */ /* 0x000fc60000744270 */
[----:B------:R-:W-:-:S05]  /*2740*/  FFMA R14, R27, R88, R14 ;  /* 0x000000581b0e7223 */ /* 0x000fca000000000e */
[----:B------:R-:W-:-:S05]  /*2750*/  F2FP.F16.F32.PACK_AB R14, RZ, R14 ;  /* 0x0000000eff0e723e */ /* 0x000fca00000000ff */
[----:B------:R3:W-:Y:S01]  /*2760*/  @P1 STG.E.U16 desc[UR38][R12.64+0x2], R14 ;  /* 0x0000020e0c001986 */ /* 0x0007e2000c101526 */
[----:B------:R-:W-:Y:S05]  /*2770*/  @!P2 BRA `(.L_x_41) ;  /* 0x000000000004a947 */ /* 0x000fea0003800000 */
[----:B------:R4:W5:Y:S02]  /*2780*/  LDG.E.LTC128B.U16 R24, desc[UR38][R6.64+0x10] ;  /* 0x0000102606187981 */ /* 0x000964000c1e1520 */
.L_x_41:
[----:B------:R-:W-:Y:S05]  /*2790*/  BSYNC B1 ;  /* 0x0000000000017941 */ /* 0x000fea0003800000 */
.L_x_40:
[----:B---3-5:R-:W-:Y:S01]  /*27a0*/  HADD2.F32 R14, -RZ, R24.H0_H0 ;  /* 0x20000018ff0e7230 */ /* 0x028fe20000004100 */
[----:B------:R-:W-:Y:S01]  /*27b0*/  ISETP.GT.AND P1, PT, R4, 0x9, PT ;  /* 0x000000090400780c */ /* 0x000fe20003f24270 */
[----:B------:R-:W-:Y:S03]  /*27c0*/  BSSY B1, `(.L_x_42) ;  /* 0x0000008000017945 */ /* 0x000fe60003800000 */
[----:B0-----:R-:W-:Y:S01]  /*27d0*/  FMUL R5, R14, R89 ;  /* 0x000000590e057220 */ /* 0x001fe20000400000 */
[----:B------:R-:W-:-:S03]  /*27e0*/  ISETP.GT.AND P3, PT, R3, RZ, P1 ;  /* 0x000000ff0300720c */ /* 0x000fc60000f64270 */
[----:B------:R-:W-:-:S05]  /*27f0*/  FFMA R5, R28, R88, R5 ;  /* 0x000000581c057223 */ /* 0x000fca0000000005 */
[----:B------:R-:W-:-:S05]  /*2800*/  F2FP.F16.F32.PACK_AB R5, RZ, R5 ;  /* 0x00000005ff05723e */ /* 0x000fca00000000ff */
[----:B------:R0:W-:Y:S01]  /*2810*/  @P2 STG.E.U16 desc[UR38][R10.64+0x10], R5 ;  /* 0x000010050a002986 */ /* 0x0001e2000c101526 */
[----:B------:R-:W-:Y:S05]  /*2820*/  @!P3 BRA `(.L_x_43) ;  /* 0x000000000004b947 */ /* 0x000fea0003800000 */
[----:B------:R3:W5:Y:S02]  /*2830*/  LDG.E.LTC128B.U16 R24, desc[UR38][R6.64+0x12] ;  /* 0x0000122606187981 */ /* 0x000764000c1e1520 */
.L_x_43:
[----:B------:R-:W-:Y:S05]  /*2840*/  BSYNC B1 ;  /* 0x0000000000017941 */ /* 0x000fea0003800000 */
.L_x_42:
[----:B-----5:R-:W-:Y:S01]  /*2850*/  HADD2.F32 R14, -RZ, R24.H0_H0 ;  /* 0x20000018ff0e7230 */ /* 0x020fe20000004100 */
[----:B------:R-:W-:Y:S01]  /*2860*/  ISETP.GT.AND P0, PT, R3, 0x8, P0 ;  /* 0x000000080300780c */ /* 0x000fe20000704270 */
[----:B------:R-:W-:Y:S03]  /*2870*/  BSSY B1, `(.L_x_44) ;  /* 0x0000007000017945 */ /* 0x000fe60003800000 */
[----:B------:R-:W-:-:S04]  /*2880*/  FMUL R14, R14, R89 ;  /* 0x000000590e0e7220 */ /* 0x000fc80000400000 */
[----:B------:R-:W-:-:S05]  /*2890*/  FFMA R14, R29, R88, R14 ;  /* 0x000000581d0e7223 */ /* 0x000fca000000000e */
[----:B------:R-:W-:-:S05]  /*28a0*/  F2FP.F16.F32.PACK_AB R14, RZ, R14 ;  /* 0x0000000eff0e723e */ /* 0x000fca00000000ff */
[----:B------:R0:W-:Y:S01]  /*28b0*/  @P3 STG.E.U16 desc[UR38][R10.64+0x12], R14 ;  /* 0x0000120e0a003986 */ /* 0x0001e2000c101526 */
[----:B------:R-:W-:Y:S05]  /*28c0*/  @!P0 BRA `(.L_x_45) ;  /* 0x0000000000048947 */ /* 0x000fea0003800000 */
[----:B------:R0:W5:Y:S02]  /*28d0*/  LDG.E.LTC128B.U16 R24, desc[UR38][R8.64+0x10] ;  /* 0x0000102608187981 */ /* 0x000164000c1e1520 */
.L_x_45:
[----:B------:R-:W-:Y:S05]  /*28e0*/  BSYNC B1 ;  /* 0x0000000000017941 */ /* 0x000fea0003800000 */
.L_x_44:
[----:B0----5:R-:W-:Y:S01]  /*28f0*/  HADD2.F32 R14, -RZ, R24.H0_H0 ;  /* 0x20000018ff0e7230 */ /* 0x021fe20000004100 */
        /* <DEDUP_REMOVED lines=8> */
.L_x_47:
[----:B------:R-:W-:Y:S05]  /*2980*/  BSYNC B1 ;  /* 0x0000000000017941 */ /* 0x000fea0003800000 */
.L_x_46:
        /* <DEDUP_REMOVED lines=10> */
.L_x_49:
[----:B------:R-:W-:Y:S05]  /*2a30*/  BSYNC B1 ;  /* 0x0000000000017941 */ /* 0x000fea0003800000 */
.L_x_48:
[----:B0----5:R-:W-:Y:S01]  /*2a40*/  HADD2.F32 R14, -RZ, R24.H0_H0 ;  /* 0x20000018ff0e7230 */ /* 0x021fe20000004100 */
        /* <DEDUP_REMOVED lines=9> */
.L_x_51:
[----:B------:R-:W-:Y:S05]  /*2ae0*/  BSYNC B1 ;  /* 0x0000000000017941 */ /* 0x000fea0003800000 */
.L_x_50:
        /* <DEDUP_REMOVED lines=9> */
.L_x_53:
[----:B------:R-:W-:Y:S05]  /*2b80*/  BSYNC B1 ;  /* 0x0000000000017941 */ /* 0x000fea0003800000 */
.L_x_52:
        /* <DEDUP_REMOVED lines=9> */
.L_x_55:
[----:B------:R-:W-:Y:S05]  /*2c20*/  BSYNC B1 ;  /* 0x0000000000017941 */ /* 0x000fea0003800000 */
.L_x_54:
        /* <DEDUP_REMOVED lines=10> */
.L_x_57:
[----:B------:R-:W-:Y:S05]  /*2cd0*/  BSYNC B1 ;  /* 0x0000000000017941 */ /* 0x000fea0003800000 */
.L_x_56:
        /* <DEDUP_REMOVED lines=10> */
.L_x_59:
[----:B------:R-:W-:Y:S05]  /*2d80*/  BSYNC B1 ;  /* 0x0000000000017941 */ /* 0x000fea0003800000 */
.L_x_58:
        /* <DEDUP_REMOVED lines=9> */
.L_x_61:
[----:B------:R-:W-:Y:S05]  /*2e20*/  BSYNC B1 ;  /* 0x0000000000017941 */ /* 0x000fea0003800000 */
.L_x_60:
        /* <DEDUP_REMOVED lines=9> */
.L_x_63:
[----:B------:R-:W-:Y:S05]  /*2ec0*/  BSYNC B1 ;  /* 0x0000000000017941 */ /* 0x000fea0003800000 */
.L_x_62:
        /* <DEDUP_REMOVED lines=10> */
.L_x_65:
[----:B------:R-:W-:Y:S05]  /*2f70*/  BSYNC B1 ;  /* 0x0000000000017941 */ /* 0x000fea0003800000 */
.L_x_64:
        /* <DEDUP_REMOVED lines=10> */
.L_x_67:
[----:B------:R-:W-:Y:S05]  /*3020*/  BSYNC B1 ;  /* 0x0000000000017941 */ /* 0x000fea0003800000 */
.L_x_66:
        /* <DEDUP_REMOVED lines=9> */
.L_x_69:
[----:B------:R-:W-:Y:S05]  /*30c0*/  BSYNC B1 ;  /* 0x0000000000017941 */ /* 0x000fea0003800000 */
.L_x_68:
        /* <DEDUP_REMOVED lines=9> */
.L_x_71:
[----:B------:R-:W-:Y:S05]  /*3160*/  BSYNC B1 ;  /* 0x0000000000017941 */ /* 0x000fea0003800000 */
.L_x_70:
        /* <DEDUP_REMOVED lines=10> */
.L_x_73:
[----:B------:R-:W-:Y:S05]  /*3210*/  BSYNC B1 ;  /* 0x0000000000017941 */ /* 0x000fea0003800000 */
.L_x_72:
        /* <DEDUP_REMOVED lines=10> */
.L_x_75:
[----:B------:R-:W-:Y:S05]  /*32c0*/  BSYNC B1 ;  /* 0x0000000000017941 */ /* 0x000fea0003800000 */
.L_x_74:
        /* <DEDUP_REMOVED lines=9> */
.L_x_77:
[----:B------:R-:W-:Y:S05]  /*3360*/  BSYNC B1 ;  /* 0x0000000000017941 */ /* 0x000fea0003800000 */
.L_x_76:
        /* <DEDUP_REMOVED lines=9> */
.L_x_79:
[----:B------:R-:W-:Y:S05]  /*3400*/  BSYNC B1 ;  /* 0x0000000000017941 */ /* 0x000fea0003800000 */
.L_x_78:
        /* <DEDUP_REMOVED lines=10> */
.L_x_81:
[----:B------:R-:W-:Y:S05]  /*34b0*/  BSYNC B1 ;  /* 0x0000000000017941 */ /* 0x000fea0003800000 */
.L_x_80:
        /* <DEDUP_REMOVED lines=10> */
.L_x_83:
[----:B------:R-:W-:Y:S05]  /*3560*/  BSYNC B1 ;  /* 0x0000000000017941 */ /* 0x000fea0003800000 */
.L_x_82:
        /* <DEDUP_REMOVED lines=9> */
.L_x_85:
[----:B------:R-:W-:Y:S05]  /*3600*/  BSYNC B1 ;  /* 0x0000000000017941 */ /* 0x000fea0003800000 */
.L_x_84:
        /* <DEDUP_REMOVED lines=9> */
.L_x_87:
[----:B------:R-:W-:Y:S05]  /*36a0*/  BSYNC B1 ;  /* 0x0000000000017941 */ /* 0x000fea0003800000 */
.L_x_86:
        /* <DEDUP_REMOVED lines=10> */
.L_x_89:
[----:B------:R-:W-:Y:S05]  /*3750*/  BSYNC B1 ;  /* 0x0000000000017941 */ /* 0x000fea0003800000 */
.L_x_88:
        /* <DEDUP_REMOVED lines=10> */
.L_x_91:
[----:B------:R-:W-:Y:S05]  /*3800*/  BSYNC B1 ;  /* 0x0000000000017941 */ /* 0x000fea0003800000 */
.L_x_90:
        /* <DEDUP_REMOVED lines=9> */
.L_x_93:
[----:B------:R-:W-:Y:S05]  /*38a0*/  BSYNC B1 ;  /* 0x0000000000017941 */ /* 0x000fea0003800000 */
.L_x_92:
        /* <DEDUP_REMOVED lines=9> */
.L_x_95:
[----:B------:R-:W-:Y:S05]  /*3940*/  BSYNC B1 ;  /* 0x0000000000017941 */ /* 0x000fea0003800000 */
.L_x_94:
        /* <DEDUP_REMOVED lines=10> */
.L_x_97:
[----:B------:R-:W-:Y:S05]  /*39f0*/  BSYNC B1 ;  /* 0x0000000000017941 */ /* 0x000fea0003800000 */
.L_x_96:
        /* <DEDUP_REMOVED lines=10> */
.L_x_99:
[----:B------:R-:W-:Y:S05]  /*3aa0*/  BSYNC B1 ;  /* 0x0000000000017941 */ /* 0x000fea0003800000 */
.L_x_98:
        /* <DEDUP_REMOVED lines=9> */
.L_x_101:
[----:B------:R-:W-:Y:S05]  /*3b40*/  BSYNC B1 ;  /* 0x0000000000017941 */ /* 0x000fea0003800000 */
.L_x_100:
        /* <DEDUP_REMOVED lines=9> */
.L_x_103:
[----:B------:R-:W-:Y:S05]  /*3be0*/  BSYNC B1 ;  /* 0x0000000000017941 */ /* 0x000fea0003800000 */
.L_x_102:
        /* <DEDUP_REMOVED lines=10> */
.L_x_105:
[----:B------:R-:W-:Y:S05]  /*3c90*/  BSYNC B1 ;  /* 0x0000000000017941 */ /* 0x000fea0003800000 */
.L_x_104:
        /* <DEDUP_REMOVED lines=10> */
.L_x_107:
[----:B------:R-:W-:Y:S05]  /*3d40*/  BSYNC B1 ;  /* 0x0000000000017941 */ /* 0x000fea0003800000 */
.L_x_106:
        /* <DEDUP_REMOVED lines=9> */
.L_x_109:
[----:B------:R-:W-:Y:S05]  /*3de0*/  BSYNC B1 ;  /* 0x0000000000017941 */ /* 0x000fea0003800000 */
.L_x_108:
        /* <DEDUP_REMOVED lines=9> */
.L_x_111:
[----:B------:R-:W-:Y:S05]  /*3e80*/  BSYNC B1 ;  /* 0x0000000000017941 */ /* 0x000fea0003800000 */
.L_x_110:
        /* <DEDUP_REMOVED lines=10> */
.L_x_113:
[----:B------:R-:W-:Y:S05]  /*3f30*/  BSYNC B1 ;  /* 0x0000000000017941 */ /* 0x000fea0003800000 */
.L_x_112:
        /* <DEDUP_REMOVED lines=10> */
.L_x_115:
[----:B------:R-:W-:Y:S05]  /*3fe0*/  BSYNC B1 ;  /* 0x0000000000017941 */ /* 0x000fea0003800000 */
.L_x_114:
        /* <DEDUP_REMOVED lines=9> */
.L_x_117:
[----:B------:R-:W-:Y:S05]  /*4080*/  BSYNC B1 ;  /* 0x0000000000017941 */ /* 0x000fea0003800000 */
.L_x_116:
        /* <DEDUP_REMOVED lines=9> */
.L_x_119:
[----:B------:R-:W-:Y:S05]  /*4120*/  BSYNC B1 ;  /* 0x0000000000017941 */ /* 0x000fea0003800000 */
.L_x_118:
        /* <DEDUP_REMOVED lines=10> */
.L_x_121:
[----:B------:R-:W-:Y:S05]  /*41d0*/  BSYNC B1 ;  /* 0x0000000000017941 */ /* 0x000fea0003800000 */
.L_x_120:
        /* <DEDUP_REMOVED lines=10> */
.L_x_123:
[----:B------:R-:W-:Y:S05]  /*4280*/  BSYNC B1 ;  /* 0x0000000000017941 */ /* 0x000fea0003800000 */
.L_x_122:
        /* <DEDUP_REMOVED lines=9> */
.L_x_125:
[----:B------:R-:W-:Y:S05]  /*4320*/  BSYNC B1 ;  /* 0x0000000000017941 */ /* 0x000fea0003800000 */
.L_x_124:
        /* <DEDUP_REMOVED lines=9> */
.L_x_127:
[----:B------:R-:W-:Y:S05]  /*43c0*/  BSYNC B1 ;  /* 0x0000000000017941 */ /* 0x000fea0003800000 */
.L_x_126:
        /* <DEDUP_REMOVED lines=10> */
.L_x_129:
[----:B------:R-:W-:Y:S05]  /*4470*/  BSYNC B1 ;  /* 0x0000000000017941 */ /* 0x000fea0003800000 */
.L_x_128:
        /* <DEDUP_REMOVED lines=10> */
.L_x_131:
[----:B------:R-:W-:Y:S05]  /*4520*/  BSYNC B1 ;  /* 0x0000000000017941 */ /* 0x000fea0003800000 */
.L_x_130:
        /* <DEDUP_REMOVED lines=9> */
.L_x_133:
[----:B------:R-:W-:Y:S05]  /*45c0*/  BSYNC B1 ;  /* 0x0000000000017941 */ /* 0x000fea0003800000 */
.L_x_132:
        /* <DEDUP_REMOVED lines=9> */
.L_x_135:
[----:B------:R-:W-:Y:S05]  /*4660*/  BSYNC B1 ;  /* 0x0000000000017941 */ /* 0x000fea0003800000 */
.L_x_134:
        /* <DEDUP_REMOVED lines=10> */
.L_x_137:
[----:B------:R-:W-:Y:S05]  /*4710*/  BSYNC B1 ;  /* 0x0000000000017941 */ /* 0x000fea0003800000 */
.L_x_136:
        /* <DEDUP_REMOVED lines=10> */
.L_x_139:
[----:B------:R-:W-:Y:S05]  /*47c0*/  BSYNC B1 ;  /* 0x0000000000017941 */ /* 0x000fea0003800000 */
.L_x_138:
        /* <DEDUP_REMOVED lines=9> */
.L_x_141:
[----:B------:R-:W-:Y:S05]  /*4860*/  BSYNC B1 ;  /* 0x0000000000017941 */ /* 0x000fea0003800000 */
.L_x_140:
        /* <DEDUP_REMOVED lines=9> */
.L_x_143:
[----:B------:R-:W-:Y:S05]  /*4900*/  BSYNC B1 ;  /* 0x0000000000017941 */ /* 0x000fea0003800000 */
.L_x_142:
        /* <DEDUP_REMOVED lines=10> */
.L_x_145:
[----:B------:R-:W-:Y:S05]  /*49b0*/  BSYNC B1 ;  /* 0x0000000000017941 */ /* 0x000fea0003800000 */
.L_x_144:
        /* <DEDUP_REMOVED lines=10> */
.L_x_147:
[----:B------:R-:W-:Y:S05]  /*4a60*/  BSYNC B1 ;  /* 0x0000000000017941 */ /* 0x000fea0003800000 */
.L_x_146:
        /* <DEDUP_REMOVED lines=9> */
.L_x_149:
[----:B------:R-:W-:Y:S05]  /*4b00*/  BSYNC B1 ;  /* 0x0000000000017941 */ /* 0x000fea0003800000 */
.L_x_148:
        /* <DEDUP_REMOVED lines=9> */
.L_x_151:
[----:B------:R-:W-:Y:S05]  /*4ba0*/  BSYNC B1 ;  /* 0x0000000000017941 */ /* 0x000fea0003800000 */
.L_x_150:
        /* <DEDUP_REMOVED lines=10> */
.L_x_153:
[----:B------:R-:W-:Y:S05]  /*4c50*/  BSYNC B1 ;  /* 0x0000000000017941 */ /* 0x000fea0003800000 */
.L_x_152:
[----:B0----5:R-:W-:Y:S01]  /*4c60*/  HADD2.F32 R14, -RZ, R24.H0_H0 ;  /* 0x20000018ff0e7230 */ /* 0x021fe20000004100 */
[----:B------:R-:W-:Y:S01]  /*4c70*/  ISETP.GT.AND P1, PT, R4, 0x79, PT ;  /* 0x000000790400780c */ /* 0x000fe20003f24270 */
[----:B------:R-:W-:Y:S01]  /*4c80*/  @P2 IMAD.MOV.U32 R4, RZ, RZ, R10 ;  /* 0x000000ffff042224 */ /* 0x000fe200078e000a */
[----:B------:R-:W-:Y:S02]  /*4c90*/  BSSY B1, `(.L_x_154) ;  /* 0x000000a000017945 */ /* 0x000fe40003800000 */
[----:B------:R-:W-:Y:S01]  /*4ca0*/  FMUL R5, R14, R89 ;  /* 0x000000590e057220 */ /* 0x000fe20000400000 */
[----:B------:R-:W-:-:S03]  /*4cb0*/  ISETP.GT.AND P3, PT, R3, RZ, P1 ;  /* 0x000000ff0300720c */ /* 0x000fc60000f64270 */
[----:B------:R-:W-:-:S05]  /*4cc0*/  FFMA R5, R84, R88, R5 ;  /* 0x0000005854057223 */ /* 0x000fca0000000005 */
[----:B------:R-:W-:-:S04]  /*4cd0*/  F2FP.F16.F32.PACK_AB R5, RZ, R5 ;  /* 0x00000005ff05723e */ /* 0x000fc800000000ff */
[----:B------:R-:W-:Y:S01]  /*4ce0*/  PRMT R14, R5, 0x7610, R14 ;  /* 0x00007610050e7816 */ /* 0x000fe2000000000e */
[----:B------:R-:W-:-:S05]  /*4cf0*/  @P2 IMAD.MOV.U32 R5, RZ, RZ, R11 ;  /* 0x000000ffff052224 */ /* 0x000fca00078e000b */
[----:B------:R0:W-:Y:S01]  /*4d00*/  @P2 STG.E.U16 desc[UR38][R4.64+0xf0], R14 ;  /* 0x0000f00e04002986 */ /* 0x0001e2000c101526 */
[----:B------:R-:W-:Y:S05]  /*4d10*/  @!P3 BRA `(.L_x_155) ;  /* 0x000000000004b947 */ /* 0x000fea0003800000 */
[----:B------:R0:W5:Y:S02]  /*4d20*/  LDG.E.LTC128B.U16 R24, desc[UR38][R6.64+0xf2] ;  /* 0x0000f22606187981 */ /* 0x000164000c1e1520 */
.L_x_155:
[----:B------:R-:W-:Y:S05]  /*4d30*/  BSYNC B1 ;  /* 0x0000000000017941 */ /* 0x000fea0003800000 */
.L_x_154:
        /* <DEDUP_REMOVED lines=9> */
.L_x_157:
[----:B------:R-:W-:Y:S05]  /*4dd0*/  BSYNC B1 ;  /* 0x0000000000017941 */ /* 0x000fea0003800000 */
.L_x_156:
[----:B0----5:R-:W-:Y:S01]  /*4de0*/  HADD2.F32 R4, -RZ, R24.H0_H0 ;  /* 0x20000018ff047230 */ /* 0x021fe20000004100 */
[----:B------:R-:W-:Y:S01]  /*4df0*/  ISETP.GT.AND P1, PT, R3, 0x8, P1 ;  /* 0x000000080300780c */ /* 0x000fe20000f24270 */
[----:B------:R-:W-:Y:S03]  /*4e00*/  BSSY B1, `(.L_x_158) ;  /* 0x000000a000017945 */ /* 0x000fe60003800000 */
[----:B------:R-:W-:Y:S01]  /*4e10*/  FMUL R5, R4, R89 ;  /* 0x0000005904057220 */ /* 0x000fe20000400000 */
[----:B------:R-:W-:-:S03]  /*4e20*/  @P0 IMAD.MOV.U32 R4, RZ, RZ, R12 ;  /* 0x000000ffff040224 */ /* 0x000fc600078e000c */
[----:B------:R-:W-:-:S05]  /*4e30*/  FFMA R5, R86, R88, R5 ;  /* 0x0000005856057223 */ /* 0x000fca0000000005 */
[----:B------:R-:W-:-:S04]  /*4e40*/  F2FP.F16.F32.PACK_AB R5, RZ, R5 ;  /* 0x00000005ff05723e */ /* 0x000fc800000000ff */
[----:B-1-34-:R-:W-:Y:S01]  /*4e50*/  PRMT R6, R5, 0x7610, R6 ;  /* 0x0000761005067816 */ /* 0x01afe20000000006 */
[----:B------:R-:W-:-:S05]  /*4e60*/  @P0 IMAD.MOV.U32 R5, RZ, RZ, R13 ;  /* 0x000000ffff050224 */ /* 0x000fca00078e000d */
[----:B------:R0:W-:Y:S01]  /*4e70*/  @P0 STG.E.U16 desc[UR38][R4.64+0xf0], R6 ;  /* 0x0000f00604000986 */ /* 0x0001e2000c101526 */
[----:B------:R-:W-:Y:S05]  /*4e80*/  @!P1 BRA `(.L_x_159) ;  /* 0x0000000000049947 */ /* 0x000fea0003800000 */
[----:B------:R1:W5:Y:S02]  /*4e90*/  LDG.E.LTC128B.U16 R24, desc[UR38][R8.64+0xf2] ;  /* 0x0000f22608187981 */ /* 0x000364000c1e1520 */
.L_x_159:
[----:B------:R-:W-:Y:S05]  /*4ea0*/  BSYNC B1 ;  /* 0x0000000000017941 */ /* 0x000fea0003800000 */
.L_x_158:
[----:B------:R-:W-:Y:S05]  /*4eb0*/  @!P1 BRA `(.L_x_160) ;  /* 0x0000001000d09947 */ /* 0x000fea0003800000 */
[----:B-----5:R-:W-:-:S05]  /*4ec0*/  HADD2.F32 R24, -RZ, R24.H0_H0 ;  /* 0x20000018ff187230 */ /* 0x020fca0000004100 */
[----:B------:R-:W-:-:S04]  /*4ed0*/  FMUL R24, R24, R89 ;  /* 0x0000005918187220 */ /* 0x000fc80000400000 */
[----:B------:R-:W-:-:S05]  /*4ee0*/  FFMA R24, R87, R88, R24 ;  /* 0x0000005857187223 */ /* 0x000fca0000000018 */
[----:B------:R-:W-:-:S05]  /*4ef0*/  F2FP.F16.F32.PACK_AB R24, RZ, R24 ;  /* 0x00000018ff18723e */ /* 0x000fca00000000ff */
[----:B------:R3:W-:Y:S01]  /*4f00*/  STG.E.U16 desc[UR38][R12.64+0xf2], R24 ;  /* 0x0000f2180c007986 */ /* 0x0007e2000c101526 */
[----:B------:R-:W-:Y:S05]  /*4f10*/  BRA `(.L_x_160) ;  /* 0x0000001000b87947 */ /* 0x000fea0003800000 */
.L_x_35:
[----:B------:R-:W-:Y:S01]  /*4f20*/  ISETP.GT.AND P2, PT, R4, 0x1, PT ;  /* 0x000000010400780c */ /* 0x000fe20003f44270 */
[----:B------:R-:W-:Y:S01]  /*4f30*/  ULDC.64 UR4, c[0x0][0x5c0] ;  /* 0x0001700000047ab9 */ /* 0x000fe20000000a00 */
[-C--:B------:R-:W-:Y:S01]  /*4f40*/  FMUL R24, R24, R88.reuse ;  /* 0x0000005818187220 */ /* 0x080fe20000400000 */
[-C--:B------:R-:W-:Y:S01]  /*4f50*/  FMUL R25, R25, R88.reuse ;  /* 0x0000005819197220 */ /* 0x080fe20000400000 */
[----:B------:R-:W-:Y:S01]  /*4f60*/  ISETP.GT.AND P1, PT, R3, RZ, P2 ;  /* 0x000000ff0300720c */ /* 0x000fe20001724270 */
[-C--:B------:R-:W-:Y:S01]  /*4f70*/  FMUL R26, R26, R88.reuse ;  /* 0x000000581a1a7220 */ /* 0x080fe20000400000 */
[----:B------:R-:W-:Y:S01]  /*4f80*/  LEA R6, P4, R104, UR4, 0x1 ;  /* 0x0000000468067c11 */ /* 0x000fe2000f8808ff */
[----:B------:R-:W-:Y:S01]  /*4f90*/  FMUL R27, R27, R88 ;  /* 0x000000581b1b7220 */ /* 0x000fe20000400000 */
[----:B------:R-:W-:Y:S01]  /*4fa0*/  F2FP.F16.F32.PACK_AB R24, RZ, R24 ;  /* 0x00000018ff18723e */ /* 0x000fe200000000ff */
[-C--:B------:R-:W-:Y:S01]  /*4fb0*/  FMUL R28, R28, R88.reuse ;  /* 0x000000581c1c7220 */ /* 0x080fe20000400000 */
[----:B------:R-:W-:Y:S01]  /*4fc0*/  LEA.HI.X R7, R104, UR5, R115, 0x1, P4 ;  /* 0x0000000568077c11 */ /* 0x000fe2000a0f0c73 */
[-C--:B------:R-:W-:Y:S01]  /*4fd0*/  FMUL R29, R29, R88.reuse ;  /* 0x000000581d1d7220 */ /* 0x080fe20000400000 */
[----:B------:R-:W-:Y:S01]  /*4fe0*/  F2FP.F16.F32.PACK_AB R25, RZ, R25 ;  /* 0x00000019ff19723e */ /* 0x000fe200000000ff */
[-C--:B------:R-:W-:Y:S01]  /*4ff0*/  FMUL R30, R30, R88.reuse ;  /* 0x000000581e1e7220 */ /* 0x080fe20000400000 */
[----:B------:R-:W-:Y:S01]  /*5000*/  ISETP.GT.AND P2, PT, R3, 0x8, P2 ;  /* 0x000000080300780c */ /* 0x000fe20001744270 */
[----:B------:R-:W-:Y:S01]  /*5010*/  @P3 STG.E.U16 desc[UR38][R6.64], R24 ;  /* 0x0000001806003986 */ /* 0x000fe2000c101526 */
[C---:B------:R-:W-:Y:S01]  /*5020*/  SHF.L.U64.HI R5, R90.reuse, 0x1, R91 ;  /* 0x000000015a057819 */ /* 0x040fe2000001025b */
[----:B------:R-:W-:Y:S01]  /*5030*/  FMUL R31, R31, R88 ;  /* 0x000000581f1f7220 */ /* 0x000fe20000400000 */
[----:B------:R-:W-:Y:S01]  /*5040*/  LEA R8, P3, R90, R6, 0x1 ;  /* 0x000000065a087211 */ /* 0x000fe200078608ff */
[----:B------:R-:W-:Y:S01]  /*5050*/  @P1 STG.E.U16 desc[UR38][R6.64+0x2], R25 ;  /* 0x0000021906001986 */ /* 0x000fe2000c101526 */
[----:B------:R-:W-:Y:S01]  /*5060*/  ISETP.GT.AND P1, PT, R3, 0x8, P0 ;  /* 0x000000080300780c */ /* 0x000fe20000724270 */
[----:B------:R-:W-:Y:S01]  /*5070*/  FMUL R32, R32, R88 ;  /* 0x0000005820207220 */ /* 0x000fe20000400000 */
[----:B------:R-:W-:Y:S01]  /*5080*/  F2FP.F16.F32.PACK_AB R26, RZ, R26 ;  /* 0x0000001aff1a723e */ /* 0x000fe200000000ff */
[----:B------:R-:W-:Y:S01]  /*5090*/  IMAD.X R9, R5, 0x1, R7, P3 ;  /* 0x0000000105097824 */ /* 0x000fe200018e0607 */
[----:B------:R-:W-:Y:S01]  /*50a0*/  F2FP.F16.F32.PACK_AB R27, RZ, R27 ;  /* 0x0000001bff1b723e */ /* 0x000fe200000000ff */
[-C--:B------:R-:W-:Y:S01]  /*50b0*/  FMUL R33, R33, R88.reuse ;  /* 0x0000005821217220 */ /* 0x080fe20000400000 */
[----:B------:R-:W-:Y:S01]  /*50c0*/  ISETP.GT.AND P0, PT, R4, 0x8, PT ;  /* 0x000000080400780c */ /* 0x000fe20003f04270 */
[----:B------:R-:W-:Y:S01]  /*50d0*/  FMUL R34, R34, R88 ;  /* 0x0000005822227220 */ /* 0x000fe20000400000 */
[----:B------:R-:W-:Y:S01]  /*50e0*/  F2FP.F16.F32.PACK_AB R28, RZ, R28 ;  /* 0x0000001cff1c723e */ /* 0x000fe200000000ff */
[-C--:B------:R-:W-:Y:S01]  /*50f0*/  FMUL R35, R35, R88.reuse ;  /* 0x0000005823237220 */ /* 0x080fe20000400000 */
[C---:B------:R-:W-:Y:S01]  /*5100*/  ISETP.GT.AND P4, PT, R3.reuse, RZ, P0 ;  /* 0x000000ff0300720c */ /* 0x040fe20000784270 */
[-C--:B------:R-:W-:Y:S01]  /*5110*/  FMUL R36, R36, R88.reuse ;  /* 0x0000005824247220 */ /* 0x080fe20000400000 */
[----:B------:R-:W-:Y:S01]  /*5120*/  F2FP.F16.F32.PACK_AB R29, RZ, R29 ;  /* 0x0000001dff1d723e */ /* 0x000fe200000000ff */
[----:B------:R-:W-:Y:S01]  /*5130*/  @P1 STG.E.U16 desc[UR38][R8.64], R26 ;  /* 0x0000001a08001986 */ /* 0x000fe2000c101526 */
[----:B------:R-:W-:Y:S01]  /*5140*/  ISETP.GT.AND P1, PT, R3, 0x8, P0 ;  /* 0x000000080300780c */ /* 0x000fe20000724270 */
[----:B------:R-:W-:Y:S01]  /*5150*/  FMUL R37, R37, R88 ;  /* 0x0000005825257220 */ /* 0x000fe20000400000 */
[----:B------:R-:W-:Y:S01]  /*5160*/  F2FP.F16.F32.PACK_AB R30, RZ, R30 ;  /* 0x0000001eff1e723e */ /* 0x000fe200000000ff */
[----:B------:R-:W-:Y:S01]  /*5170*/  @P2 STG.E.U16 desc[UR38][R8.64+0x2], R27 ;  /* 0x0000021b08002986 */ /* 0x000fe2000c101526 */
[----:B------:R-:W-:Y:S01]  /*5180*/  ISETP.GT.AND P2, PT, R4, 0x9, PT ;  /* 0x000000090400780c */ /* 0x000fe20003f44270 */
[-C--:B------:R-:W-:Y:S01]  /*5190*/  FMUL R38, R38, R88.reuse ;  /* 0x0000005826267220 */ /* 0x080fe20000400000 */
[----:B------:R-:W-:Y:S01]  /*51a0*/  F2FP.F16.F32.PACK_AB R31, RZ, R31 ;  /* 0x0000001fff1f723e */ /* 0x000fe200000000ff */
[-C--:B------:R-:W-:Y:S01]  /*51b0*/  FMUL R39, R39, R88.reuse ;  /* 0x0000005827277220 */ /* 0x080fe20000400000 */
[C---:B------:R-:W-:Y:S01]  /*51c0*/  ISETP.GT.AND P3, PT, R3.reuse, RZ, P2 ;  /* 0x000000ff0300720c */ /* 0x040fe20001764270 */
[----:B------:R-:W-:Y:S01]  /*51d0*/  @P4 STG.E.U16 desc[UR38][R6.64+0x10], R28 ;  /* 0x0000101c06004986 */ /* 0x000fe2000c101526 */
[----:B------:R-:W-:Y:S01]  /*51e0*/  ISETP.GT.AND P2, PT, R3, 0x8, P2 ;  /* 0x000000080300780c */ /* 0x000fe20001744270 */
[-C--:B------:R-:W-:Y:S01]  /*51f0*/  FMUL R40, R40, R88.reuse ;  /* 0x0000005828287220 */ /* 0x080fe20000400000 */
[----:B------:R-:W-:Y:S01]  /*5200*/  ISETP.GT.AND P0, PT, R4, 0x10, PT ;  /* 0x000000100400780c */ /* 0x000fe20003f04270 */
[----:B------:R-:W-:Y:S01]  /*5210*/  FMUL R41, R41, R88 ;  /* 0x0000005829297220 */ /* 0x000fe20000400000 */
[----:B------:R-:W-:Y:S01]  /*5220*/  F2FP.F16.F32.PACK_AB R32, RZ, R32 ;  /* 0x00000020ff20723e */ /* 0x000fe200000000ff */
[-C--:B------:R-:W-:Y:S01]  /*5230*/  FMUL R42, R42, R88.reuse ;  /* 0x000000582a2a7220 */ /* 0x080fe20000400000 */
[----:B------:R-:W-:Y:S01]  /*5240*/  ISETP.GT.AND P4, PT, R3, RZ, P0 ;  /* 0x000000ff0300720c */ /* 0x000fe20000784270 */
[-C--:B------:R-:W-:Y:S01]  /*5250*/  FMUL R43, R43, R88.reuse ;  /* 0x000000582b2b7220 */ /* 0x080fe20000400000 */
[----:B------:R-:W-:Y:S01]  /*5260*/  F2FP.F16.F32.PACK_AB R33, RZ, R33 ;  /* 0x00000021ff21723e */ /* 0x000fe200000000ff */
[----:B------:R-:W-:Y:S01]  /*5270*/  FMUL R44, R44, R88 ;  /* 0x000000582c2c7220 */ /* 0x000fe20000400000 */
[----:B------:R-:W-:Y:S01]  /*5280*/  F2FP.F16.F32.PACK_AB R34, RZ, R34 ;  /* 0x00000022ff22723e */ /* 0x000fe200000000ff */
[----:B------:R-:W-:Y:S01]  /*5290*/  @P3 STG.E.U16 desc[UR38][R6.64+0x12], R29 ;  /* 0x0000121d06003986 */ /* 0x000fe2000c101526 */
[----:B------:R-:W-:Y:S01]  /*52a0*/  ISETP.GT.AND P3, PT, R4, 0x11, PT ;  /* 0x000000110400780c */ /* 0x000fe20003f64270 */
[-C--:B------:R-:W-:Y:S01]  /*52b0*/  FMUL R45, R45, R88.reuse ;  /* 0x000000582d2d7220 */ /* 0x080fe20000400000 */
[----:B------:R-:W-:Y:S01]  /*52c0*/  F2FP.F16.F32.PACK_AB R35, RZ, R35 ;  /* 0x00000023ff23723e */ /* 0x000fe200000000ff */
[----:B------:R-:W-:Y:S01]  /*52d0*/  @P1 STG.E.U16 desc[UR38][R8.64+0x10], R30 ;  /* 0x0000101e08001986 */ /* 0x000fe2000c101526 */
[C---:B------:R-:W-:Y:S01]  /*52e0*/  ISETP.GT.AND P1, PT, R3.reuse, 0x8, P0 ;  /* 0x000000080300780c */ /* 0x040fe20000724270 */
[-C--:B------:R-:W-:Y:S01]  /*52f0*/  FMUL R46, R46, R88.reuse ;  /* 0x000000582e2e7220 */ /* 0x080fe20000400000 */
[----:B------:R-:W-:Y:S01]  /*5300*/  ISETP.GT.AND P0, PT, R4, 0x18, PT ;  /* 0x000000180400780c */ /* 0x000fe20003f04270 */
[----:B------:R-:W-:Y:S01]  /*5310*/  @P2 STG.E.U16 desc[UR38][R8.64+0x12], R31 ;  /* 0x0000121f08002986 */ /* 0x000fe2000c101526 */
[----:B------:R-:W-:Y:S01]  /*5320*/  ISETP.GT.AND P2, PT, R3, RZ, P3 ;  /* 0x000000ff0300720c */ /* 0x000fe20001f44270 */
[-C--:B------:R-:W-:Y:S01]  /*5330*/  FMUL R47, R47, R88.reuse ;  /* 0x000000582f2f7220 */ /* 0x080fe20000400000 */
[C---:B------:R-:W-:Y:S01]  /*5340*/  ISETP.GT.AND P3, PT, R3.reuse, 0x8, P3 ;  /* 0x000000080300780c */ /* 0x040fe20001f64270 */
[----:B------:R-:W-:Y:S01]  /*5350*/  @P4 STG.E.U16 desc[UR38][R6.64+0x20], R32 ;  /* 0x0000202006004986 */ /* 0x000fe2000c101526 */
[----:B------:R-:W-:Y:S01]  /*5360*/  ISETP.GT.AND P4, PT, R3, RZ, P0 ;  /* 0x000000ff0300720c */ /* 0x000fe20000784270 */
[----:B------:R-:W-:Y:S01]  /*5370*/  FMUL R48, R48, R88 ;  /* 0x0000005830307220 */ /* 0x000fe20000400000 */
[----:B------:R-:W-:Y:S01]  /*5380*/  F2FP.F16.F32.PACK_AB R36, RZ, R36 ;  /* 0x00000024ff24723e */ /* 0x000fe200000000ff */
[-C--:B------:R-:W-:Y:S01]  /*5390*/  FMUL R49, R49, R88.reuse ;  /* 0x0000005831317220 */ /* 0x080fe20000400000 */
[----:B------:R-:W-:Y:S01]  /*53a0*/  F2FP.F16.F32.PACK_AB R37, RZ, R37 ;  /* 0x00000025ff25723e */ /* 0x000fe200000000ff */
[----:B------:R-:W-:Y:S01]  /*53b0*/  FMUL R50, R50, R88 ;  /* 0x0000005832327220 */ /* 0x000fe20000400000 */
[----:B------:R-:W-:Y:S01]  /*53c0*/  F2FP.F16.F32.PACK_AB R38, RZ, R38 ;  /* 0x00000026ff26723e */ /* 0x000fe200000000ff */
[----:B------:R-:W-:Y:S01]  /*53d0*/  FMUL R51, R51, R88 ;  /* 0x0000005833337220 */ /* 0x000fe20000400000 */
[----:B------:R-:W-:Y:S01]  /*53e0*/  F2FP.F16.F32.PACK_AB R39, RZ, R39 ;  /* 0x00000027ff27723e */ /* 0x000fe200000000ff */
[----:B------:R-:W-:Y:S01]  /*53f0*/  @P2 STG.E.U16 desc[UR38][R6.64+0x22], R33 ;  /* 0x0000222106002986 */ /* 0x000fe2000c101526 */
[----:B------:R-:W-:Y:S01]  /*5400*/  F2FP.F16.F32.PACK_AB R40, RZ, R40 ;  /* 0x00000028ff28723e */ /* 0x000fe200000000ff */
[-C--:B------:R-:W-:Y:S01]  /*5410*/  FMUL R52, R52, R88.reuse ;  /* 0x0000005834347220 */ /* 0x080fe20000400000 */
[----:B------:R-:W-:Y:S01]  /*5420*/  F2FP.F16.F32.PACK_AB R41, RZ, R41 ;  /* 0x00000029ff29723e */ /* 0x000fe200000000ff */
[----:B------:R-:W-:Y:S01]  /*5430*/  @P1 STG.E.U16 desc[UR38][R8.64+0x20], R34 ;  /* 0x0000202208001986 */ /* 0x000fe2000c101526 */
[----:B------:R-:W-:Y:S01]  /*5440*/  ISETP.GT.AND P1, PT, R3, 0x8, P0 ;  /* 0x000000080300780c */ /* 0x000fe20000724270 */
[-C--:B------:R-:W-:Y:S01]  /*5450*/  FMUL R53, R53, R88.reuse ;  /* 0x0000005835357220 */ /* 0x080fe20000400000 */
[C---:B------:R-:W-:Y:S01]  /*5460*/  ISETP.GT.AND P0, PT, R4.reuse, 0x20, PT ;  /* 0x000000200400780c */ /* 0x040fe20003f04270 */
[----:B------:R-:W-:Y:S01]  /*5470*/  @P3 STG.E.U16 desc[UR38][R8.64+0x22], R35 ;  /* 0x0000222308003986 */ /* 0x000fe2000c101526 */
[----:B------:R-:W-:Y:S01]  /*5480*/  ISETP.GT.AND P3, PT, R4, 0x19, PT ;  /* 0x000000190400780c */ /* 0x000fe20003f64270 */
[----:B------:R-:W-:Y:S01]  /*5490*/  FMUL R54, R54, R88 ;  /* 0x0000005836367220 */ /* 0x000fe20000400000 */
[----:B------:R-:W-:Y:S01]  /*54a0*/  F2FP.F16.F32.PACK_AB R42, RZ, R42 ;  /* 0x0000002aff2a723e */ /* 0x000fe200000000ff */
[----:B------:R-:W-:Y:S01]  /*54b0*/  @P4 STG.E.U16 desc[UR38][R6.64+0x30], R36 ;  /* 0x0000302406004986 */ /* 0x000fe2000c101526 */
[----:B------:R-:W-:Y:S01]  /*54c0*/  ISETP.GT.AND P2, PT, R3, RZ, P3 ;  /* 0x000000ff0300720c */ /* 0x000fe20001f44270 */
[-C--:B------:R-:W-:Y:S01]  /*54d0*/  FMUL R55, R55, R88.reuse ;  /* 0x0000005837377220 */ /* 0x080fe20000400000 */
[C---:B------:R-:W-:Y:S01]  /*54e0*/  ISETP.GT.AND P3, PT, R3.reuse, 0x8, P3 ;  /* 0x000000080300780c */ /* 0x040fe20001f64270 */
[-C--:B------:R-:W-:Y:S01]  /*54f0*/  FMUL R56, R56, R88.reuse ;  /* 0x0000005838387220 */ /* 0x080fe20000400000 */
[----:B------:R-:W-:Y:S01]  /*5500*/  ISETP.GT.AND P4, PT, R3, RZ, P0 ;  /* 0x000000ff0300720c */ /* 0x000fe20000784270 */
[-C--:B------:R-:W-:Y:S01]  /*5510*/  FMUL R57, R57, R88.reuse ;  /* 0x0000005839397220 */ /* 0x080fe20000400000 */
[----:B------:R-:W-:Y:S01]  /*5520*/  F2FP.F16.F32.PACK_AB R43, RZ, R43 ;  /* 0x0000002bff2b723e */ /* 0x000fe200000000ff */
[----:B------:R-:W-:Y:S01]  /*5530*/  FMUL R58, R58, R88 ;  /* 0x000000583a3a7220 */ /* 0x000fe20000400000 */
[----:B------:R-:W-:Y:S01]  /*5540*/  F2FP.F16.F32.PACK_AB R44, RZ, R44 ;  /* 0x0000002cff2c723e */ /* 0x000fe200000000ff */
[-C--:B------:R-:W-:Y:S01]  /*5550*/  FMUL R59, R59, R88.reuse ;  /* 0x000000583b3b7220 */ /* 0x080fe20000400000 */
[----:B------:R-:W-:Y:S01]  /*5560*/  F2FP.F16.F32.PACK_AB R45, RZ, R45 ;  /* 0x0000002dff2d723e */ /* 0x000fe200000000ff */
[----:B------:R-:W-:Y:S01]  /*5570*/  FMUL R60, R60, R88 ;  /* 0x000000583c3c7220 */ /* 0x000fe20000400000 */
[----:B------:R-:W-:Y:S01]  /*5580*/  F2FP.F16.F32.PACK_AB R46, RZ, R46 ;  /* 0x0000002eff2e723e */ /* 0x000fe200000000ff */
[----:B------:R-:W-:Y:S01]  /*5590*/  @P2 STG.E.U16 desc[UR38][R6.64+0x32], R37 ;  /* 0x0000322506002986 */ /* 0x000fe2000c101526 */
[----:B------:R-:W-:Y:S01]  /*55a0*/  F2FP.F16.F32.PACK_AB R47, RZ, R47 ;  /* 0x0000002fff2f723e */ /* 0x000fe200000000ff */
[----:B------:R-:W-:Y:S01]  /*55b0*/  FMUL R61, R61, R88 ;  /* 0x000000583d3d7220 */ /* 0x000fe20000400000 */
[----:B------:R-:W-:Y:S01]  /*55c0*/  F2FP.F16.F32.PACK_AB R48, RZ, R48 ;  /* 0x00000030ff30723e */ /* 0x000fe200000000ff */
[----:B------:R-:W-:Y:S01]  /*55d0*/  @P1 STG.E.U16 desc[UR38][R8.64+0x30], R38 ;  /* 0x0000302608001986 */ /* 0x000fe2000c101526 */
[----:B------:R-:W-:Y:S01]  /*55e0*/  ISETP.GT.AND P1, PT, R3, 0x8, P0 ;  /* 0x000000080300780c */ /* 0x000fe20000724270 */
[-C--:B------:R-:W-:Y:S01]  /*55f0*/  FMUL R62, R62, R88.reuse ;  /* 0x000000583e3e7220 */ /* 0x080fe20000400000 */
[C---:B------:R-:W-:Y:S01]  /*5600*/  ISETP.GT.AND P0, PT, R4.reuse, 0x28, PT ;  /* 0x000000280400780c */ /* 0x040fe20003f04270 */
[----:B------:R-:W-:Y:S01]  /*5610*/  @P3 STG.E.U16 desc[UR38][R8.64+0x32], R39 ;  /* 0x0000322708003986 */ /* 0x000fe2000c101526 */
[----:B------:R-:W-:Y:S01]  /*5620*/  ISETP.GT.AND P3, PT, R4, 0x21, PT ;  /* 0x000000210400780c */ /* 0x000fe20003f64270 */
[-C--:B------:R-:W-:Y:S01]  /*5630*/  FMUL R63, R63, R88.reuse ;  /* 0x000000583f3f7220 */ /* 0x080fe20000400000 */
[----:B------:R-:W-:Y:S01]  /*5640*/  F2FP.F16.F32.PACK_AB R49, RZ, R49 ;  /* 0x00000031ff31723e */ /* 0x000fe200000000ff */
[----:B------:R-:W-:Y:S01]  /*5650*/  @P4 STG.E.U16 desc[UR38][R6.64+0x40], R40 ;  /* 0x0000402806004986 */ /* 0x000fe2000c101526 */
[C---:B------:R-:W-:Y:S01]  /*5660*/  ISETP.GT.AND P2, PT, R3.reuse, RZ, P3 ;  /* 0x000000ff0300720c */ /* 0x040fe20001f44270 */
[-C--:B------:R-:W-:Y:S01]  /*5670*/  FMUL R64, R64, R88.reuse ;  /* 0x0000005840407220 */ /* 0x080fe20000400000 */
[----:B------:R-:W-:Y:S01]  /*5680*/  ISETP.GT.AND P3, PT, R3, 0x8, P3 ;  /* 0x000000080300780c */ /* 0x000fe20001f64270 */
[-C--:B------:R-:W-:Y:S01]  /*5690*/  FMUL R65, R65, R88.reuse ;  /* 0x0000005841417220 */ /* 0x080fe20000400000 */
        /* <DEDUP_REMOVED lines=62> */
[----:B------:R-:W-:-:S02]  /*5a80*/  F2FP.F16.F32.PACK_AB R68, RZ, R68 ;  /* 0x00000044ff44723e */ /* 0x000fc400000000ff */
[----:B------:R-:W-:Y:S01]  /*5a90*/  F2FP.F16.F32.PACK_AB R69, RZ, R69 ;  /* 0x00000045ff45723e */ /* 0x000fe200000000ff */
[----:B------:R-:W-:Y:S01]  /*5aa0*/  @P1 STG.E.U16 desc[UR38][R8.64+0x60], R50 ;  /* 0x0000603208001986 */ /* 0x000fe2000c101526 */
[C---:B------:R-:W-:Y:S02]  /*5ab0*/  ISETP.GT.AND P1, PT, R3.reuse, 0x8, P0 ;  /* 0x000000080300780c */ /* 0x040fe40000724270 */
[C---:B------:R-:W-:Y:S01]  /*5ac0*/  ISETP.GT.AND P0, PT, R4.reuse, 0x40, PT ;  /* 0x000000400400780c */ /* 0x040fe20003f04270 */
[----:B------:R-:W-:Y:S01]  /*5ad0*/  @P3 STG.E.U16 desc[UR38][R8.64+0x62], R51 ;  /* 0x0000623308003986 */ /* 0x000fe2000c101526 */
[----:B------:R-:W-:Y:S02]  /*5ae0*/  ISETP.GT.AND P3, PT, R4, 0x39, PT ;  /* 0x000000390400780c */ /* 0x000fe40003f64270 */
[----:B------:R-:W-:Y:S01]  /*5af0*/  F2FP.F16.F32.PACK_AB R70, RZ, R70 ;  /* 0x00000046ff46723e */ /* 0x000fe200000000ff */
[----:B------:R-:W-:Y:S01]  /*5b00*/  @P4 STG.E.U16 desc[UR38][R6.64+0x70], R52 ;  /* 0x0000703406004986 */ /* 0x000fe2000c101526 */
[----:B------:R-:W-:-:S02]  /*5b10*/  ISETP.GT.AND P2, PT, R3, RZ, P3 ;  /* 0x000000ff0300720c */ /* 0x000fc40001f44270 */
[C---:B------:R-:W-:Y:S02]  /*5b20*/  ISETP.GT.AND P3, PT, R3.reuse, 0x8, P3 ;  /* 0x000000080300780c */ /* 0x040fe40001f64270 */
[----:B------:R-:W-:Y:S02]  /*5b30*/  ISETP.GT.AND P4, PT, R3, RZ, P0 ;  /* 0x000000ff0300720c */ /* 0x000fe40000784270 */
[----:B------:R-:W-:Y:S02]  /*5b40*/  F2FP.F16.F32.PACK_AB R71, RZ, R71 ;  /* 0x00000047ff47723e */ /* 0x000fe400000000ff */
[----:B------:R-:W-:Y:S02]  /*5b50*/  F2FP.F16.F32.PACK_AB R72, RZ, R72 ;  /* 0x00000048ff48723e */ /* 0x000fe400000000ff */
[----:B------:R-:W-:Y:S02]  /*5b60*/  F2FP.F16.F32.PACK_AB R73, RZ, R73 ;  /* 0x00000049ff49723e */ /* 0x000fe400000000ff */
        /* <DEDUP_REMOVED lines=33> */
[----:B------:R-:W-:-:S03]  /*5d80*/  F2FP.F16.F32.PACK_AB R87, RZ, R87 ;  /* 0x00000057ff57723e */ /* 0x000fc600000000ff */
[----:B------:R-:W-:Y:S04]  /*5d90*/  @P2 STG.E.U16 desc[UR38][R6.64+0x92], R61 ;  /* 0x0000923d06002986 */ /* 0x000fe8000c101526 */
[----:B------:R-:W-:Y:S01]  /*5da0*/  @P1 STG.E.U16 desc[UR38][R8.64+0x90], R62 ;  /* 0x0000903e08001986 */ /* 0x000fe2000c101526 */
[----:B------:R-:W-:Y:S02]  /*5db0*/  ISETP.GT.AND P1, PT, R3, 0x8, P0 ;  /* 0x000000080300780c */ /* 0x000fe40000724270 */
[C---:B------:R-:W-:Y:S01]  /*5dc0*/  ISETP.GT.AND P0, PT, R4.reuse, 0x58, PT ;  /* 0x000000580400780c */ /* 0x040fe20003f04270 */
[----:B------:R-:W-:Y:S01]  /*5dd0*/  @P3 STG.E.U16 desc[UR38][R8.64+0x92], R63 ;  /* 0x0000923f08003986 */ /* 0x000fe2000c101526 */
[----:B------:R-:W-:-:S03]  /*5de0*/  ISETP.GT.AND P3, PT, R4, 0x51, PT ;  /* 0x000000510400780c */ /* 0x000fc60003f64270 */
[----:B------:R-:W-:Y:S01]  /*5df0*/  @P4 STG.E.U16 desc[UR38][R6.64+0xa0], R64 ;  /* 0x0000a04006004986 */ /* 0x000fe2000c101526 */
[C---:B------:R-:W-:Y:S02]  /*5e00*/  ISETP.GT.AND P2, PT, R3.reuse, RZ, P3 ;  /* 0x000000ff0300720c */ /* 0x040fe40001f44270 */
[C---:B------:R-:W-:Y:S02]  /*5e10*/  ISETP.GT.AND P3, PT, R3.reuse, 0x8, P3 ;  /* 0x000000080300780c */ /* 0x040fe40001f64270 */
[----:B------:R-:W-:-:S09]  /*5e20*/  ISETP.GT.AND P4, PT, R3, RZ, P0 ;  /* 0x000000ff0300720c */ /* 0x000fd20000784270 */
        /* <DEDUP_REMOVED lines=9> */
[C---:B------:R-:W-:Y:S02]  /*5ec0*/  ISETP.GT.AND P3, PT, R3.reuse, RZ, P0 ;  /* 0x000000ff0300720c */ /* 0x040fe40000764270 */
[----:B------:R-:W-:-:S07]  /*5ed0*/  ISETP.GT.AND P0, PT, R3, 0x8, P0 ;  /* 0x000000080300780c */ /* 0x000fce0000704270 */
[----:B------:R-:W-:Y:S04]  /*5ee0*/  @P2 STG.E.U16 desc[UR38][R6.64+0xb2], R69 ;  /* 0x0000b24506002986 */ /* 0x000fe8000c101526 */
[----:B------:R-:W-:Y:S01]  /*5ef0*/  @P1 STG.E.U16 desc[UR38][R8.64+0xb0], R70 ;  /* 0x0000b04608001986 */ /* 0x000fe2000c101526 */
[----:B------:R-:W-:-:S03]  /*5f00*/  ISETP.GT.AND P1, PT, R4, 0x68, PT ;  /* 0x000000680400780c */ /* 0x000fc60003f24270 */
        /* <DEDUP_REMOVED lines=11> */
[C---:B------:R-:W-:Y:S02]  /*5fc0*/  ISETP.GT.AND P2, PT, R3.reuse, RZ, P0 ;  /* 0x000000ff0300720c */ /* 0x040fe40000744270 */
[----:B------:R-:W-:Y:S01]  /*5fd0*/  ISETP.GT.AND P0, PT, R3, 0x8, P0 ;  /* 0x000000080300780c */ /* 0x000fe20000704270 */
[----:B------:R-:W-:Y:S01]  /*5fe0*/  @P3 STG.E.U16 desc[UR38][R6.64+0xd0], R76 ;  /* 0x0000d04c06003986 */ /* 0x000fe2000c101526 */
[----:B------:R-:W-:-:S04]  /*5ff0*/  ISETP.GT.AND P3, PT, R4, 0x70, PT ;  /* 0x000000700400780c */ /* 0x000fc80003f64270 */
[C---:B------:R-:W-:Y:S02]  /*6000*/  ISETP.GT.AND P4, PT, R3.reuse, RZ, P3 ;  /* 0x000000ff0300720c */ /* 0x040fe40001f84270 */
[----:B------:R-:W-:-:S03]  /*6010*/  ISETP.GT.AND P3, PT, R3, 0x8, P3 ;  /* 0x000000080300780c */ /* 0x000fc60001f64270 */
[----:B------:R-:W-:Y:S01]  /*6020*/  @P2 STG.E.U16 desc[UR38][R6.64+0xd2], R77 ;  /* 0x0000d24d06002986 */ /* 0x000fe2000c101526 */
[----:B------:R-:W-:-:S03]  /*6030*/  ISETP.GT.AND P2, PT, R4, 0x79, PT ;  /* 0x000000790400780c */ /* 0x000fc60003f44270 */
[----:B------:R-:W-:Y:S01]  /*6040*/  @P1 STG.E.U16 desc[UR38][R8.64+0xd0], R78 ;  /* 0x0000d04e08001986 */ /* 0x000fe2000c101526 */
[----:B------:R-:W-:-:S03]  /*6050*/  ISETP.GT.AND P1, PT, R4, 0x78, PT ;  /* 0x000000780400780c */ /* 0x000fc60003f24270 */
[----:B------:R-:W-:Y:S01]  /*6060*/  @P0 STG.E.U16 desc[UR38][R8.64+0xd2], R79 ;  /* 0x0000d24f08000986 */ /* 0x000fe2000c101526 */
[----:B------:R-:W-:-:S03]  /*6070*/  ISETP.GT.AND P0, PT, R4, 0x71, PT ;  /* 0x000000710400780c */ /* 0x000fc60003f04270 */
[----:B------:R-:W-:Y:S01]  /*6080*/  @P4 STG.E.U16 desc[UR38][R6.64+0xe0], R80 ;  /* 0x0000e05006004986 */ /* 0x000fe2000c101526 */
[C---:B------:R-:W-:Y:S02]  /*6090*/  ISETP.GT.AND P4, PT, R3.reuse, RZ, P0 ;  /* 0x000000ff0300720c */ /* 0x040fe40000784270 */
[----:B------:R-:W-:-:S11]  /*60a0*/  ISETP.GT.AND P0, PT, R3, 0x8, P0 ;  /* 0x000000080300780c */ /* 0x000fd60000704270 */
[----:B------:R-:W-:Y:S02]  /*60b0*/  @P4 IMAD.MOV.U32 R4, RZ, RZ, R6 ;  /* 0x000000ffff044224 */ /* 0x000fe400078e0006 */
[----:B------:R-:W-:-:S05]  /*60c0*/  @P4 IMAD.MOV.U32 R5, RZ, RZ, R7 ;  /* 0x000000ffff054224 */ /* 0x000fca00078e0007 */
[----:B------:R0:W-:Y:S01]  /*60d0*/  @P4 STG.E.U16 desc[UR38][R4.64+0xe2], R81 ;  /* 0x0000e25104004986 */ /* 0x0001e2000c101526 */
[C---:B------:R-:W-:Y:S02]  /*60e0*/  ISETP.GT.AND P4, PT, R3.reuse, RZ, P2 ;  /* 0x000000ff0300720c */ /* 0x040fe40001784270 */
[----:B------:R-:W-:Y:S01]  /*60f0*/  ISETP.GT.AND P2, PT, R3, 0x8, P2 ;  /* 0x000000080300780c */ /* 0x000fe20001744270 */
[----:B0-----:R-:W-:Y:S02]  /*6100*/  @P3 IMAD.MOV.U32 R4, RZ, RZ, R8 ;  /* 0x000000ffff043224 */ /* 0x001fe400078e0008 */
[----:B------:R-:W-:-:S05]  /*6110*/  @P3 IMAD.MOV.U32 R5, RZ, RZ, R9 ;  /* 0x000000ffff053224 */ /* 0x000fca00078e0009 */
[----:B------:R0:W-:Y:S01]  /*6120*/  @P3 STG.E.U16 desc[UR38][R4.64+0xe0], R82 ;  /* 0x0000e05204003986 */ /* 0x0001e2000c101526 */
[C---:B------:R-:W-:Y:S02]  /*6130*/  ISETP.GT.AND P3, PT, R3.reuse, RZ, P1 ;  /* 0x000000ff0300720c */ /* 0x040fe40000f64270 */
[----:B------:R-:W-:Y:S01]  /*6140*/  ISETP.GT.AND P1, PT, R3, 0x8, P1 ;  /* 0x000000080300780c */ /* 0x000fe20000f24270 */
[----:B0-----:R-:W-:Y:S02]  /*6150*/  @P0 IMAD.MOV.U32 R4, RZ, RZ, R8 ;  /* 0x000000ffff040224 */ /* 0x001fe400078e0008 */
[----:B------:R-:W-:-:S05]  /*6160*/  @P0 IMAD.MOV.U32 R5, RZ, RZ, R9 ;  /* 0x000000ffff050224 */ /* 0x000fca00078e0009 */
[----:B------:R0:W-:Y:S03]  /*6170*/  @P0 STG.E.U16 desc[UR38][R4.64+0xe2], R83 ;  /* 0x0000e25304000986 */ /* 0x0001e6000c101526 */
[----:B0-----:R-:W-:Y:S02]  /*6180*/  @P3 IMAD.MOV.U32 R4, RZ, RZ, R6 ;  /* 0x000000ffff043224 */ /* 0x001fe400078e0006 */
[----:B------:R-:W-:-:S05]  /*6190*/  @P3 IMAD.MOV.U32 R5, RZ, RZ, R7 ;  /* 0x000000ffff053224 */ /* 0x000fca00078e0007 */
[----:B------:R0:W-:Y:S04]  /*61a0*/  @P3 STG.E.U16 desc[UR38][R4.64+0xf0], R84 ;  /* 0x0000f05404003986 */ /* 0x0001e8000c101526 */
[----:B------:R4:W-:Y:S01]  /*61b0*/  @P4 STG.E.U16 desc[UR38][R6.64+0xf2], R85 ;  /* 0x0000f25506004986 */ /* 0x0009e2000c101526 */
[----:B0-----:R-:W-:Y:S02]  /*61c0*/  @P1 IMAD.MOV.U32 R4, RZ, RZ, R8 ;  /* 0x000000ffff041224 */ /* 0x001fe400078e0008 */
[----:B------:R-:W-:-:S05]  /*61d0*/  @P1 IMAD.MOV.U32 R5, RZ, RZ, R9 ;  /* 0x000000ffff051224 */ /* 0x000fca00078e0009 */
[----:B------:R4:W-:Y:S04]  /*61e0*/  @P1 STG.E.U16 desc[UR38][R4.64+0xf0], R86 ;  /* 0x0000f05604001986 */ /* 0x0009e8000c101526 */
[----:B------:R4:W-:Y:S02]  /*61f0*/  @P2 STG.E.U16 desc[UR38][R8.64+0xf2], R87 ;  /* 0x0000f25708002986 */ /* 0x0009e4000c101526 */
.L_x_160:
[----:B------:R-:W-:Y:S05]  /*6200*/  BSYNC B0 ;  /* 0x0000000000007941 */ /* 0x000fea0003800000 */
.L_x_34:
[----:B------:R-:W-:Y:S01]  /*6210*/  IADD3 R16, P0, R16, UR36, RZ ;  /* 0x0000002410107c10 */ /* 0x000fe2000ff1e0ff */
[----:B------:R-:W-:Y:S01]  /*6220*/  ULDC.64 UR4, c[0x0][0x650] ;  /* 0x0001940000047ab9 */ /* 0x000fe20000000a00 */
[----:B------:R-:W-:Y:S01]  /*6230*/  PRMT R3, RZ, 0x7610, R3 ;  /* 0x00007610ff037816 */ /* 0x000fe20000000003 */
[----:B------:R-:W-:Y:S01]  /*6240*/  IMAD.MOV.U32 R100, RZ, RZ, -0x1 ;  /* 0xffffffffff647424 */ /* 0x000fe200078e00ff */
[----:B------:R-:W-:Y:S01]  /*6250*/  IADD3.X R17, R17, UR42, RZ, P0, !PT ;  /* 0x0000002a11117c10 */ /* 0x000fe200087fe4ff */
[----:B------:R-:W-:Y:S01]  /*6260*/  IMAD.MOV.U32 R99, RZ, RZ, -0x1 ;  /* 0xffffffffff637424 */ /* 0x000fe200078e00ff */
[----:B------:R-:W-:-:S04]  /*6270*/  ISETP.GE.U32.AND P0, PT, R16, UR4, PT ;  /* 0x0000000410007c0c */ /* 0x000fc8000bf06070 */
[----:B------:R-:W-:-:S13]  /*6280*/  ISETP.GE.U32.AND.EX P0, PT, R17, UR5, PT, P0 ;  /* 0x0000000511007c0c */ /* 0x000fda000bf06100 */
[----:B------:R-:W-:Y:S05]  /*6290*/  @P0 BRA `(.L_x_161) ;  /* 0x00000004004c0947 */ /* 0x000fea0003800000 */
[----:B------:R-:W0:Y:S01]  /*62a0*/  LDC.64 R10, c[0x0][0x628] ;  /* 0x00018a00ff0a7b82 */ /* 0x000e220000000a00 */
[----:B---3--:R-:W3:Y:S01]  /*62b0*/  S2R R12, SR_CTAID.X ;  /* 0x00000000000c7919 */ /* 0x008ee20000002500 */
[----:B-12-4-:R-:W-:Y:S02]  /*62c0*/  IMAD.MOV.U32 R8, RZ, RZ, R16 ;  /* 0x000000ffff087224 */ /* 0x016fe400078e0010 */
[----:B------:R-:W-:Y:S01]  /*62d0*/  IMAD.MOV.U32 R9, RZ, RZ, R17 ;  /* 0x000000ffff097224 */ /* 0x000fe200078e0011 */
[----:B------:R-:W1:Y:S03]  /*62e0*/  S2R R20, SR_CTAID.Y ;  /* 0x0000000000147919 */ /* 0x000e660000002600 */
[----:B------:R-:W2:Y:S08]  /*62f0*/  LDC R0, c[0x0][0x630] ;  /* 0x00018c00ff007b82 */ /* 0x000eb00000000800 */
[----:B------:R-:W4:Y:S01]  /*6300*/  LDC.64 R14, c[0x0][0x620] ;  /* 0x00018800ff0e7b82 */ /* 0x000f220000000a00 */
[----:B0-----:R-:W-:-:S04]  /*6310*/  ISETP.NE.U32.AND P0, PT, R10, RZ, PT ;  /* 0x000000ff0a00720c */ /* 0x001fc80003f05070 */
[----:B------:R-:W-:-:S13]  /*6320*/  ISETP.NE.AND.EX P0, PT, R11, RZ, PT, P0 ;  /* 0x000000ff0b00720c */ /* 0x000fda0003f05300 */
[----:B-1234-:R-:W-:Y:S05]  /*6330*/  @!P0 BRA `(.L_x_162) ;  /* 0x0000000000288947 */ /* 0x01efea0003800000 */
        /* <DEDUP_REMOVED lines=10> */
.L_x_162:
[-CC-:B------:R-:W-:Y:S01]  /*63e0*/  SHF.R.U64 R99, R8, R0.reuse, R9.reuse ;  /* 0x0000000008637219 */ /* 0x180fe20000001209 */
[----:B------:R-:W0:Y:S01]  /*63f0*/  LDC.64 R26, c[0x0][0x640] ;  /* 0x00019000ff1a7b82 */ /* 0x000e220000000a00 */
[----:B------:R-:W-:Y:S01]  /*6400*/  SHF.R.U32.HI R0, RZ, R0, R9 ;  /* 0x00000000ff007219 */ /* 0x000fe20000011609 */
[----:B------:R-:W-:Y:S01]  /*6410*/  ULDC UR4, c[0x0][0x150] ;  /* 0x0000540000047ab9 */ /* 0x000fe20000000800 */
[----:B------:R-:W-:Y:S02]  /*6420*/  IADD3 R3, P0, RZ, -R99, RZ ;  /* 0x80000063ff037210 */ /* 0x000fe40007f1e0ff */
[----:B------:R-:W-:-:S03]  /*6430*/  I2FP.F32.U32 R7, R12 ;  /* 0x0000000c00077245 */ /* 0x000fc60000201000 */
[----:B------:R-:W1:Y:S01]  /*6440*/  LDC R6, c[0x0][0x618] ;  /* 0x00018600ff067b82 */ /* 0x000e620000000800 */
[----:B------:R-:W-:Y:S02]  /*6450*/  IMAD.X R5, RZ, RZ, ~R0, P0 ;  /* 0x000000ffff057224 */ /* 0x000fe400000e0e00 */
[----:B------:R-:W-:Y:S01]  /*6460*/  FMUL R7, R7, UR4 ;  /* 0x0000000407077c20 */ /* 0x000fe20008400000 */
[----:B------:R-:W-:Y:S01]  /*6470*/  ULDC UR4, c[0x0][0x154] ;  /* 0x0000550000047ab9 */ /* 0x000fe20000000800 */
[-C--:B------:R-:W-:Y:S02]  /*6480*/  IMAD R0, R5, R14.reuse, RZ ;  /* 0x0000000e05007224 */ /* 0x080fe400078e02ff */
[C---:B------:R-:W-:Y:S01]  /*6490*/  IMAD.WIDE.U32 R4, R3.reuse, R14, R16 ;  /* 0x0000000e03047225 */ /* 0x040fe200078e0010 */
[----:B------:R-:W2:Y:S01]  /*64a0*/  LDC R11, c[0x0][0x608] ;  /* 0x00018200ff0b7b82 */ /* 0x000ea20000000800 */
[----:B------:R-:W3:Y:S02]  /*64b0*/  F2I.U32.TRUNC.NTZ R7, R7 ;  /* 0x0000000700077305 */ /* 0x000ee4000020f000 */
[----:B------:R-:W-:-:S04]  /*64c0*/  IMAD R3, R3, R15, R0 ;  /* 0x0000000f03037224 */ /* 0x000fc800078e0200 */
[----:B------:R-:W-:Y:S01]  /*64d0*/  IMAD.IADD R3, R5, 0x1, R3 ;  /* 0x0000000105037824 */ /* 0x000fe200078e0203 */
[----:B------:R-:W4:Y:S01]  /*64e0*/  LDC R8, c[0x0][0x658] ;  /* 0x00019600ff087b82 */ /* 0x000f220000000800 */
[----:B------:R-:W-:Y:S02]  /*64f0*/  I2FP.F32.U32 R5, R20 ;  /* 0x0000001400057245 */ /* 0x000fe40000201000 */
[----:B0-----:R-:W-:-:S04]  /*6500*/  ISETP.NE.U32.AND P0, PT, R26, RZ, PT ;  /* 0x000000ff1a00720c */ /* 0x001fc80003f05070 */
[----:B------:R-:W-:Y:S01]  /*6510*/  ISETP.NE.AND.EX P0, PT, R27, RZ, PT, P0 ;  /* 0x000000ff1b00720c */ /* 0x000fe20003f05300 */
[----:B------:R-:W0:Y:S01]  /*6520*/  LDC R9, c[0x0][0x144] ;  /* 0x00005100ff097b82 */ /* 0x000e220000000800 */
[-C--:B-1----:R-:W-:Y:S01]  /*6530*/  SHF.R.U64 R13, R4, R6.reuse, R3 ;  /* 0x00000006040d7219 */ /* 0x082fe20000001203 */
[----:B---3--:R-:W-:Y:S01]  /*6540*/  IMAD.MOV R7, RZ, RZ, -R7 ;  /* 0x000000ffff077224 */ /* 0x008fe200078e0a07 */
[----:B------:R-:W-:Y:S01]  /*6550*/  SHF.R.U32.HI R0, RZ, R6, R3 ;  /* 0x00000006ff007219 */ /* 0x000fe20000011603 */
[----:B------:R-:W-:-:S04]  /*6560*/  FMUL R6, R5, UR4 ;  /* 0x0000000405067c20 */ /* 0x000fc80008400000 */
[----:B------:R-:W1:Y:S01]  /*6570*/  LDC R21, c[0x0][0x148] ;  /* 0x00005200ff157b82 */ /* 0x000e620000000800 */
[----:B------:R3:W0:Y:S01]  /*6580*/  F2I.U32.TRUNC.NTZ R14, R6 ;  /* 0x00000006000e7305 */ /* 0x000622000020f000 */
[-CC-:B--2---:R-:W-:Y:S02]  /*6590*/  SHF.R.U64 R10, R13, R11.reuse, R0.reuse ;  /* 0x0000000b0d0a7219 */ /* 0x184fe40000001200 */
[----:B------:R-:W-:-:S04]  /*65a0*/  SHF.R.U32.HI R3, RZ, R11, R0 ;  /* 0x0000000bff037219 */ /* 0x000fc80000011600 */
[----:B-----5:R-:W2:Y:S01]  /*65b0*/  LDC R24, c[0x0][0x648] ;  /* 0x00019200ff187b82 */ /* 0x020ea20000000800 */
[-CC-:B----4-:R-:W-:Y:S02]  /*65c0*/  SHF.R.U64 R15, R10, R8.reuse, R3.reuse ;  /* 0x000000080a0f7219 */ /* 0x190fe40000001203 */
[----:B------:R-:W-:-:S03]  /*65d0*/  SHF.R.U32.HI R5, RZ, R8, R3 ;  /* 0x00000008ff057219 */ /* 0x000fc60000011603 */
[----:B------:R-:W-:Y:S02]  /*65e0*/  IMAD.MOV.U32 R4, RZ, RZ, R15 ;  /* 0x000000ffff047224 */ /* 0x000fe400078e000f */
[----:B------:R-:W4:Y:S01]  /*65f0*/  LDC R28, c[0x0][0x638] ;  /* 0x00018e00ff1c7b82 */ /* 0x000f220000000800 */
[----:B0-----:R-:W-:-:S07]  /*6600*/  IMAD R25, R9, R7, R12 ;  /* 0x0000000709197224 */ /* 0x001fce00078e020c */
[----:B------:R-:W0:Y:S08]  /*6610*/  LDC R29, c[0x0][0x610] ;  /* 0x00018400ff1d7b82 */ /* 0x000e300000000800 */
[----:B------:R-:W0:Y:S01]  /*6620*/  LDC R30, c[0x0][0x600] ;  /* 0x00018000ff1e7b82 */ /* 0x000e220000000800 */
[----:B-1-3--:R-:W-:Y:S05]  /*6630*/  @!P0 BRA `(.L_x_163) ;  /* 0x0000000000288947 */ /* 0x00afea0003800000 */
[----:B------:R-:W1:Y:S02]  /*6640*/  LDC R0, c[0x0][0x64c] ;  /* 0x00019300ff007b82 */ /* 0x000e640000000800 */
[----:B-1----:R-:W-:-:S05]  /*6650*/  IADD3 R3, P0, R15, R0, RZ ;  /* 0x000000000f037210 */ /* 0x002fca0007f1e0ff */
        /* <DEDUP_REMOVED lines=8> */
.L_x_163:
[----:B------:R-:W-:Y:S01]  /*66e0*/  ISETP.NE.AND P0, PT, R2, 0x1, PT ;  /* 0x000000010200780c */ /* 0x000fe20003f05270 */
[----:B------:R-:W-:Y:S01]  /*66f0*/  IMAD.MOV R14, RZ, RZ, -R14 ;  /* 0x000000ffff0e7224 */ /* 0x000fe200078e0a0e */
[----:B--2---:R-:W-:Y:S02]  /*6700*/  SHF.R.U64 R0, R4, R24, R5 ;  /* 0x0000001804007219 */ /* 0x004fe40000001205 */
[----:B------:R-:W-:Y:S02]  /*6710*/  LOP3.LUT R3, R10, R97, RZ, 0xc0, !PT ;  /* 0x000000610a037212 */ /* 0x000fe400078ec0ff */
[----:B------:R-:W-:Y:S01]  /*6720*/  LOP3.LUT R6, R13, R96, RZ, 0xc0, !PT ;  /* 0x000000600d067212 */ /* 0x000fe200078ec0ff */
[----:B------:R-:W-:Y:S02]  /*6730*/  IMAD.MOV R4, RZ, RZ, -R0 ;  /* 0x000000ffff047224 */ /* 0x000fe400078e0a00 */
[----:B------:R-:W-:Y:S02]  /*6740*/  IMAD R0, R92, R0, R3 ;  /* 0x000000005c007224 */ /* 0x000fe400078e0203 */
[----:B----4-:R-:W-:-:S02]  /*6750*/  IMAD R3, R4, R28, R15 ;  /* 0x0000001c04037224 */ /* 0x010fc400078e020f */
[----:B------:R-:W-:Y:S02]  /*6760*/  @P0 IMAD R25, R21, R14, R20 ;  /* 0x0000000e15190224 */ /* 0x000fe400078e0214 */
[----:B0-----:R-:W-:Y:S02]  /*6770*/  IMAD R5, R3, R30, R6 ;  /* 0x0000001e03057224 */ /* 0x001fe400078e0206 */
[----:B------:R-:W-:Y:S02]  /*6780*/  IMAD R0, R0, R29, R25 ;  /* 0x0000001d00007224 */ /* 0x000fe400078e0219 */
[----:B------:R-:W-:-:S03]  /*6790*/  IMAD.MOV.U32 R4, RZ, RZ, 0x1 ;  /* 0x00000001ff047424 */ /* 0x000fc600078e00ff */
[----:B------:R-:W-:Y:S02]  /*67a0*/  SEL R100, R5, R0, !P0 ;  /* 0x0000000005647207 */ /* 0x000fe40004000000 */
[----:B------:R-:W-:Y:S02]  /*67b0*/  PRMT R3, R4, 0x7610, R3 ;  /* 0x0000761004037816 */ /* 0x000fe40000000003 */
[----:B------:R-:W-:-:S07]  /*67c0*/  SEL R0, R0, R5, !P0 ;  /* 0x0000000500007207 */ /* 0x000fce0004000000 */
.L_x_161:
[----:B------:R-:W-:Y:S01]  /*67d0*/  UIMAD.WIDE.U32 UR4, UR41, 0x24924925, URZ ;  /* 0x24924925290478a5 */ /* 0x000fe2000f8e003f */
[----:B------:R-:W-:Y:S01]  /*67e0*/  LOP3.LUT P0, RZ, R3, 0xff, RZ, 0xc0, !PT ;  /* 0x000000ff03ff7812 */ /* 0x000fe2000780c0ff */
[----:B------:R-:W-:Y:S02]  /*67f0*/  IMAD.MOV.U32 R101, RZ, RZ, R0 ;  /* 0x000000ffff657224 */ /* 0x000fe400078e0000 */
[----:B------:R-:W-:-:S04]  /*6800*/  UIADD3 UR4, UR41, -UR5, URZ ;  /* 0x8000000529047290 */ /* 0x000fc8000fffe03f */
[----:B------:R-:W-:-:S04]  /*6810*/  ULEA.HI UR4, UR4, UR5, URZ, 0x1f ;  /* 0x0000000504047291 */ /* 0x000fc8000f8ff83f */
[----:B------:R-:W-:-:S04]  /*6820*/  USHF.R.U32.HI UR4, URZ, 0x2, UR4 ;  /* 0x000000023f047899 */ /* 0x000fc80008011604 */
[----:B------:R-:W-:Y:S01]  /*6830*/  UIMAD UR41, UR4, -0x7, UR41 ;  /* 0xfffffff9042978a4 */ /* 0x000fe2000f8e0229 */
[----:B------:R-:W-:Y:S11]  /*6840*/  @P0 BRA `(.L_x_164) ;  /* 0xffffffac00080947 */ /* 0x000ff6000383ffff */
[----:B------:R-:W-:Y:S05]  /*6850*/  EXIT ;  /* 0x000000000000794d */ /* 0x000fea0003800000 */
.L_x_7:
        /* <DEDUP_REMOVED lines=26> */
.L_x_166:
[----:B------:R-:W0:Y:S01]  /*6a00*/  LDC.64 R28, c[0x0][0x640] ;  /* 0x00019000ff1c7b82 */ /* 0x000e220000000a00 */
[-CC-:B------:R-:W-:Y:S01]  /*6a10*/  SHF.R.U64 R22, R14, R6.reuse, R15.reuse ;  /* 0x000000060e167219 */ /* 0x180fe2000000120f */
[----:B------:R-:W-:Y:S01]  /*6a20*/  IMAD.MOV.U32 R30, RZ, RZ, 0x1 ;  /* 0x00000001ff1e7424 */ /* 0x000fe200078e00ff */
[----:B------:R-:W-:Y:S02]  /*6a30*/  SHF.R.U32.HI R6, RZ, R6, R15 ;  /* 0x00000006ff067219 */ /* 0x000fe4000001160f */
[----:B------:R-:W-:-:S03]  /*6a40*/  IADD3 R13, P0, RZ, -R22, RZ ;  /* 0x80000016ff0d7210 */ /* 0x000fc60007f1e0ff */
[----:B------:R-:W1:Y:S02]  /*6a50*/  LDC R12, c[0x0][0x618] ;  /* 0x00018600ff0c7b82 */ /* 0x000e640000000800 */
[----:B------:R-:W-:-:S04]  /*6a60*/  IMAD.X R11, RZ, RZ, ~R6, P0 ;  /* 0x000000ffff0b7224 */ /* 0x000fc800000e0e06 */
[-C--:B------:R-:W-:Y:S02]  /*6a70*/  IMAD R6, R11, R24.reuse, RZ ;  /* 0x000000180b067224 */ /* 0x080fe400078e02ff */
[----:B------:R-:W2:Y:S01]  /*6a80*/  LDC R14, c[0x0][0x608] ;  /* 0x00018200ff0e7b82 */ /* 0x000ea20000000800 */
[----:B------:R-:W-:-:S04]  /*6a90*/  IMAD.WIDE.U32 R10, R13, R24, R16 ;  /* 0x000000180d0a7225 */ /* 0x000fc800078e0010 */
[----:B------:R-:W-:-:S03]  /*6aa0*/  IMAD R13, R13, R25, R6 ;  /* 0x000000190d0d7224 */ /* 0x000fc600078e0206 */
[----:B------:R-:W3:Y:S01]  /*6ab0*/  LDC R27, c[0x0][0x658] ;  /* 0x00019600ff1b7b82 */ /* 0x000ee20000000800 */
[----:B------:R-:W-:Y:S01]  /*6ac0*/  IMAD.IADD R11, R11, 0x1, R13 ;  /* 0x000000010b0b7824 */ /* 0x000fe200078e020d */
[----:B0-----:R-:W-:-:S04]  /*6ad0*/  ISETP.NE.U32.AND P0, PT, R28, RZ, PT ;  /* 0x000000ff1c00720c */ /* 0x001fc80003f05070 */
[----:B------:R-:W-:Y:S02]  /*6ae0*/  ISETP.NE.AND.EX P0, PT, R29, RZ, PT, P0 ;  /* 0x000000ff1d00720c */ /* 0x000fe40003f05300 */
[----:B------:R-:W0:Y:S01]  /*6af0*/  LDC R24, c[0x0][0x600] ;  /* 0x00018000ff187b82 */ /* 0x000e220000000800 */
[-CC-:B-1----:R-:W-:Y:S01]  /*6b00*/  SHF.R.U64 R8, R10, R12.reuse, R11.reuse ;  /* 0x0000000c0a087219 */ /* 0x182fe2000000120b */
[----:B------:R-:W-:Y:S01]  /*6b10*/  IMAD.MOV.U32 R10, RZ, RZ, -0x1 ;  /* 0xffffffffff0a7424 */ /* 0x000fe200078e00ff */
[----:B------:R-:W-:-:S05]  /*6b20*/  SHF.R.U32.HI R11, RZ, R12, R11 ;  /* 0x0000000cff0b7219 */ /* 0x000fca000001160b */
[----:B------:R-:W1:Y:S01]  /*6b30*/  LDC R25, c[0x0][0x648] ;  /* 0x00019200ff197b82 */ /* 0x000e620000000800 */
[-CC-:B--2---:R-:W-:Y:S02]  /*6b40*/  SHF.R.U64 R21, R8, R14.reuse, R11.reuse ;  /* 0x0000000e08157219 */ /* 0x184fe4000000120b */
[----:B------:R-:W-:-:S05]  /*6b50*/  SHF.R.U32.HI R6, RZ, R14, R11 ;  /* 0x0000000eff067219 */ /* 0x000fca000001160b */
[----:B------:R-:W2:Y:S01]  /*6b60*/  LDC R26, c[0x0][0x638] ;  /* 0x00018e00ff1a7b82 */ /* 0x000ea20000000800 */
[-C--:B---3--:R-:W-:Y:S02]  /*6b70*/  SHF.L.U32 R10, R10, R27.reuse, RZ ;  /* 0x0000001b0a0a7219 */ /* 0x088fe400000006ff */
[-CC-:B------:R-:W-:Y:S02]  /*6b80*/  SHF.R.U64 R23, R21, R27.reuse, R6.reuse ;  /* 0x0000001b15177219 */ /* 0x180fe40000001206 */
[----:B------:R-:W-:Y:S02]  /*6b90*/  LOP3.LUT R32, RZ, R10, RZ, 0x33, !PT ;  /* 0x0000000aff207212 */ /* 0x000fe400078e33ff */
[----:B------:R-:W-:Y:S01]  /*6ba0*/  SHF.R.U32.HI R11, RZ, R27, R6 ;  /* 0x0000001bff0b7219 */ /* 0x000fe20000011606 */
[----:B------:R-:W3:Y:S01]  /*6bb0*/  LDC R31, c[0x0][0x610] ;  /* 0x00018400ff1f7b82 */ /* 0x000ee20000000800 */
[----:B------:R-:W-:Y:S01]  /*6bc0*/  IMAD.MOV.U32 R10, RZ, RZ, R23 ;  /* 0x000000ffff0a7224 */ /* 0x000fe200078e0017 */
[----:B------:R-:W-:Y:S06]  /*6bd0*/  @!P0 BRA `(.L_x_167) ;  /* 0x0000000000288947 */ /* 0x000fec0003800000 */
        /* <DEDUP_REMOVED lines=10> */
.L_x_167:
[----:B------:R-:W-:Y:S02]  /*6c80*/  ISETP.NE.AND P0, PT, R2, 0x1, PT ;  /* 0x000000010200780c */ /* 0x000fe40003f05270 */
[----:B-1----:R-:W-:Y:S01]  /*6c90*/  SHF.R.U64 R6, R10, R25, R11 ;  /* 0x000000190a067219 */ /* 0x002fe2000000120b */
[----:B0-----:R-:W-:Y:S01]  /*6ca0*/  VIADD R11, R24, 0xffffffff ;  /* 0xffffffff180b7836 */ /* 0x001fe20000000000 */
[----:B------:R-:W-:Y:S02]  /*6cb0*/  SHF.L.U32 R30, R30, R27, RZ ;  /* 0x0000001b1e1e7219 */ /* 0x000fe400000006ff */
[----:B------:R-:W-:Y:S01]  /*6cc0*/  LOP3.LUT R5, R21, R32, RZ, 0xc0, !PT ;  /* 0x0000002015057212 */ /* 0x000fe200078ec0ff */
[----:B------:R-:W-:-:S04]  /*6cd0*/  IMAD.MOV R10, RZ, RZ, -R6 ;  /* 0x000000ffff0a7224 */ /* 0x000fc800078e0a06 */
[----:B------:R-:W-:Y:S01]  /*6ce0*/  IMAD R6, R30, R6, R5 ;  /* 0x000000061e067224 */ /* 0x000fe200078e0205 */
[----:B------:R-:W-:Y:S01]  /*6cf0*/  LOP3.LUT R5, R8, R11, RZ, 0xc0, !PT ;  /* 0x0000000b08057212 */ /* 0x000fe200078ec0ff */
[----:B------:R-:W-:Y:S02]  /*6d00*/  @P0 IMAD R7, R9, R20, R4 ;  /* 0x0000001409070224 */ /* 0x000fe400078e0204 */
[----:B--2---:R-:W-:Y:S02]  /*6d10*/  IMAD R4, R10, R26, R23 ;  /* 0x0000001a0a047224 */ /* 0x004fe400078e0217 */
[----:B---3--:R-:W-:Y:S02]  /*6d20*/  IMAD R7, R6, R31, R7 ;  /* 0x0000001f06077224 */ /* 0x008fe400078e0207 */
[----:B------:R-:W-:Y:S02]  /*6d30*/  IMAD R4, R4, R24, R5 ;  /* 0x0000001804047224 */ /* 0x000fe400078e0205 */
[----:B------:R-:W-:-:S02]  /*6d40*/  IMAD.MOV.U32 R8, RZ, RZ, 0x1 ;  /* 0x00000001ff087424 */ /* 0x000fc400078e00ff */
[----:B------:R-:W-:Y:S01]  /*6d50*/  IMAD.MOV.U32 R6, RZ, RZ, R22 ;  /* 0x000000ffff067224 */ /* 0x000fe200078e0016 */
[----:B------:R-:W-:Y:S02]  /*6d60*/  SEL R19, R4, R7, !P0 ;  /* 0x0000000704137207 */ /* 0x000fe40004000000 */
[----:B------:R-:W-:-:S07]  /*6d70*/  SEL R21, R7, R4, !P0 ;  /* 0x0000000407157207 */ /* 0x000fce0004000000 */
.L_x_165:
[----:B------:R-:W-:-:S08]  /*6d80*/  NOP ;  /* 0x0000000000007918 */ /* 0x000fd00000000000 */
[----:B------:R-:W0:-:S00]  /*6d90*/  USETMAXREG.DEALLOC.CTAPOOL 0x28 ;  /* 0x00000028000079c8 */ /* 0x000e0000080e0500 */
[----:B0-----:R-:W-:-:S13]  /*6da0*/  ISETP.NE.AND P0, PT, R3, RZ, PT ;  /* 0x000000ff0300720c */ /* 0x001fda0003f05270 */
[----:B------:R-:W-:Y:S05]  /*6db0*/  @P0 EXIT ;  /* 0x000000000000094d */ /* 0x000fea0003800000 */
[----:B------:R-:W-:Y:S01]  /*6dc0*/  LOP3.LUT P0, RZ, R8, 0xff, RZ, 0xc0, !PT ;  /* 0x000000ff08ff7812 */ /* 0x000fe2000780c0ff */
[----:B------:R-:W-:Y:S02]  /*6dd0*/  IMAD.MOV.U32 R3, RZ, RZ, 0x1 ;  /* 0x00000001ff037424 */ /* 0x000fe400078e00ff */
[----:B------:R-:W-:-:S10]  /*6de0*/  IMAD.MOV.U32 R8, RZ, RZ, RZ ;  /* 0x000000ffff087224 */ /* 0x000fd400078e00ff */
[----:B------:R-:W-:Y:S05]  /*6df0*/  @!P0 BRA `(.L_x_168) ;  /* 0x0000000c002c8947 */ /* 0x000fea0003800000 */
[----:B------:R-:W0:Y:S01]  /*6e00*/  LDC R3, c[0x0][0x28c] ;  /* 0x0000a300ff037b82 */ /* 0x000e220000000800 */
[----:B------:R-:W-:Y:S01]  /*6e10*/  ULDC UR5, c[0x0][0x658] ;  /* 0x0001960000057ab9 */ /* 0x000fe20000000800 */
[----:B------:R-:W-:Y:S01]  /*6e20*/  UMOV UR6, 0xffffffff ;  /* 0xffffffff00067882 */ /* 0x000fe20000000000 */
[----:B------:R-:W-:Y:S01]  /*6e30*/  BSSY B0, `(.L_x_168) ;  /* 0x00000c7000007945 */ /* 0x000fe20003800000 */
[----:B------:R-:W-:Y:S01]  /*6e40*/  USHF.L.U32 UR6, UR6, UR5, URZ ;  /* 0x0000000506067299 */ /* 0x000fe2000800063f */
[----:B------:R-:W-:Y:S01]  /*6e50*/  IMAD.MOV.U32 R10, RZ, RZ, 0x1 ;  /* 0x00000001ff0a7424 */ /* 0x000fe200078e00ff */
[----:B------:R-:W-:Y:S01]  /*6e60*/  LOP3.LUT R9, R18, 0x2, RZ, 0xfc, !PT ;  /* 0x0000000212097812 */ /* 0x000fe200078efcff */
[----:B------:R-:W-:Y:S01]  /*6e70*/  IMAD.MOV.U32 R8, RZ, RZ, RZ ;  /* 0x000000ffff087224 */ /* 0x000fe200078e00ff */
[----:B------:R-:W1:Y:S01]  /*6e80*/  S2UR UR8, SR_CgaCtaId ;  /* 0x00000000000879c3 */ /* 0x000e620000008800 */
[----:B------:R-:W-:Y:S01]  /*6e90*/  ULDC UR4, c[0x0][0x600] ;  /* 0x0001800000047ab9 */ /* 0x000fe20000000800 */
[----:B------:R-:W-:Y:S01]  /*6ea0*/  UMOV UR7, 0x1 ;  /* 0x0000000100077882 */ /* 0x000fe20000000000 */
[----:B------:R-:W-:-:S02]  /*6eb0*/  UIADD3 UR15, UR4, -0x1, URZ ;  /* 0xffffffff040f7890 */ /* 0x000fc4000fffe03f */
[----:B------:R-:W-:Y:S02]  /*6ec0*/  USHF.L.U32 UR17, UR7, UR5, URZ ;  /* 0x0000000507117299 */ /* 0x000fe4000800063f */
[----:B------:R-:W-:Y:S01]  /*6ed0*/  ULOP3.LUT UR16, URZ, UR6, URZ, 0x33, !UPT ;  /* 0x000000063f107292 */ /* 0x000fe2000f8e333f */
[----:B------:R-:W-:Y:S01]  /*6ee0*/  ULDC.64 UR20, c[0x0][0x198] ;  /* 0x0000660000147ab9 */ /* 0x000fe20000000a00 */
[----:B0-----:R-:W-:-:S05]  /*6ef0*/  VIADD R3, R3, 0x3f ;  /* 0x0000003f03037836 */ /* 0x001fca0000000000 */
[----:B------:R-:W-:Y:S01]  /*6f00*/  SHF.R.S32.HI R4, RZ, 0x1f, R3 ;  /* 0x0000001fff047819 */ /* 0x000fe20000011403 */
[----:B-1----:R-:W-:-:S03]  /*6f10*/  IMAD.U32 R12, RZ, RZ, UR8 ;  /* 0x00000008ff0c7e24 */ /* 0x002fc6000f8e00ff */
[----:B------:R-:W-:Y:S01]  /*6f20*/  LEA.HI R4, R4, R3, RZ, 0x6 ;  /* 0x0000000304047211 */ /* 0x000fe200078f30ff */
[----:B------:R-:W-:-:S03]  /*6f30*/  IMAD.MOV.U32 R3, RZ, RZ, 0x1 ;  /* 0x00000001ff037424 */ /* 0x000fc600078e00ff */
[----:B------:R-:W-:-:S05]  /*6f40*/  SHF.R.S32.HI R11, RZ, 0x6, R4 ;  /* 0x00000006ff0b7819 */ /* 0x000fca0000011404 */
[----:B------:R-:W-:-:S07]  /*6f50*/  VIADD R13, R11, 0x1 ;  /* 0x000000010b0d7836 */ /* 0x000fce0000000000 */
.L_x_179:
[----:B------:R-:W-:-:S03]  /*6f60*/  UMOV UR4, 0xffffffff ;  /* 0xffffffff00047882 */ /* 0x000fc60000000000 */
[----:B------:R-:W-:Y:S05]  /*6f70*/  BRA.DIV UR4, `(.L_x_169) ;  /* 0x0000001204207947 */ /* 0x000fea000b800000 */
[----:B------:R-:W-:-:S13]  /*6f80*/  ELECT P6, URZ, PT ;  /* 0x00000000003f782f */ /* 0x000fda00038c0000 */
.L_x_193:
[----:B------:R-:W0:Y:S01]  /*6f90*/  LDC R4, c[0x0][0x28c] ;  /* 0x0000a300ff047b82 */ /* 0x000e220000000800 */
[----:B------:R-:W-:Y:S01]  /*6fa0*/  BSSY B1, `(.L_x_170) ;  /* 0x000003b000017945 */ /* 0x000fe20003800000 */
[----:B0-----:R-:W-:-:S13]  /*6fb0*/  ISETP.LT.OR P6, PT, R4, 0x1, !P6 ;  /* 0x000000010400780c */ /* 0x001fda00077c1670 */
[----:B------:R-:W-:Y:S05]  /*6fc0*/  @P6 BRA `(.L_x_171) ;  /* 0x0000000000e06947 */ /* 0x000fea0003800000 */
[----:B------:R-:W-:Y:S02]  /*6fd0*/  IMAD R21, R21, 0x4, R12 ;  /* 0x0000000415157824 */ /* 0x000fe400078e020c */
[----:B------:R-:W-:Y:S02]  /*6fe0*/  IMAD.SHL.U32 R19, R19, 0x80, RZ ;  /* 0x0000008013137824 */ /* 0x000fe400078e00ff */
[----:B------:R-:W-:Y:S02]  /*6ff0*/  IMAD.MOV.U32 R22, RZ, RZ, RZ ;  /* 0x000000ffff167224 */ /* 0x000fe400078e00ff */
[----:B------:R-:W-:Y:S02]  /*7000*/  IMAD.MOV.U32 R4, RZ, RZ, R13 ;  /* 0x000000ffff047224 */ /* 0x000fe400078e000d */
[----:B------:R-:W-:Y:S02]  /*7010*/  IMAD.MOV.U32 R5, RZ, RZ, R3 ;  /* 0x000000ffff057224 */ /* 0x000fe400078e0003 */
[----:B------:R-:W-:-:S02]  /*7020*/  IMAD.MOV.U32 R7, RZ, RZ, R8 ;  /* 0x000000ffff077224 */ /* 0x000fc400078e0008 */
[----:B------:R-:W-:-:S07]  /*7030*/  IMAD.SHL.U32 R21, R21, 0x20, RZ ;  /* 0x0000002015157824 */ /* 0x000fce00078e00ff */
.L_x_174:
[----:B------:R-:W0:Y:S01]  /*7040*/  S2UR UR4, SR_CgaCtaId ;  /* 0x00000000000479c3 */ /* 0x000e220000008800 */
[----:B------:R-:W-:Y:S02]  /*7050*/  MOV R15, 0x400 ;  /* 0x00000400000f7802 */ /* 0x000fe40000000f00 */
[----:B------:R-:W-:Y:S02]  /*7060*/  SHF.L.U32 R14, R5, 0x1f, RZ ;  /* 0x0000001f050e7819 */ /* 0x000fe400000006ff */
[----:B------:R-:W-:Y:S01]  /*7070*/  ISETP.NE.AND P1, PT, R0, RZ, PT ;  /* 0x000000ff0000720c */ /* 0x000fe20003f25270 */
[----:B0-----:R-:W-:-:S05]  /*7080*/  IMAD.U32 R12, RZ, RZ, UR4 ;  /* 0x00000004ff0c7e24 */ /* 0x001fca000f8e00ff */
[----:B------:R-:W-:-:S07]  /*7090*/  LEA R20, R12, R15, 0x18 ;  /* 0x0000000f0c147211 */ /* 0x000fce00078ec0ff */
[----:B------:R-:W0:Y:S01]  /*70a0*/  @!P1 LDC R15, c[0x0][0x500] ;  /* 0x00014000ff0f9b82 */ /* 0x000e220000000800 */
[----:B------:R-:W-:-:S04]  /*70b0*/  IMAD R23, R7, 0x8, R20 ;  /* 0x0000000807177824 */ /* 0x000fc800078e0214 */
[----:B------:R-:W1:Y:S02]  /*70c0*/  SYNCS.PHASECHK.TRANS64.TRYWAIT P0, [R23+URZ+0x38], R14 ;  /* 0x0000380e170075a7 */ /* 0x000e64000800017f */
[----:B-1----:R-:W-:Y:S05]  /*70d0*/  @!P0 BRA `(.L_x_172) ;  /* 0x0000000c00e88947 */ /* 0x002fea0003800000 */
.L_x_194:
[----:B-1----:R-:W-:Y:S01]  /*70e0*/  PRMT R14, R9, 0x9910, RZ ;  /* 0x00009910090e7816 */ /* 0x002fe200000000ff */
[----:B0-----:R0:W-:Y:S03]  /*70f0*/  @!P1 SYNCS.ARRIVE.TRANS64 RZ, [R23+URZ], R15 ;  /* 0x0000000f17ff99a7 */ /* 0x0011e6000800003f */
[----:B------:R-:W-:-:S13]  /*7100*/  ISETP.NE.AND P0, PT, R14, 0x2, PT ;  /* 0x000000020e00780c */ /* 0x000fda0003f05270 */
[----:B0-----:R-:W-:Y:S05]  /*7110*/  @P0 BRA `(.L_x_173) ;  /* 0x0000000000040947 */ /* 0x001fea0003800000 */
[----:B------:R-:W-:Y:S01]  /*7120*/  BPT.TRAP 0x1 ;  /* 0x000000040000795c */ /* 0x000fe20000300000 */
.L_x_173:
[----:B------:R-:W-:Y:S01]  /*7130*/  IMAD R14, R7, 0x4, R12 ;  /* 0x00000004070e7824 */ /* 0x000fe200078e020c */
[----:B------:R-:W-:Y:S01]  /*7140*/  R2UR UR9, R23 ;  /* 0x00000000170972ca */ /* 0x000fe200000e0000 */
[----:B------:R-:W-:Y:S01]  /*7150*/  VIADD R4, R4, 0xffffffff ;  /* 0xffffffff04047836 */ /* 0x000fe20000000000 */
[----:B------:R-:W-:Y:S01]  /*7160*/  UIADD3 UR4, UP0, UR20, 0xf0, URZ ;  /* 0x000000f014047890 */ /* 0x000fe2000ff1e03f */
[----:B------:R-:W-:Y:S01]  /*7170*/  IMAD.SHL.U32 R14, R14, 0x800, RZ ;  /* 0x000008000e0e7824 */ /* 0x000fe200078e00ff */
[----:B------:R-:W-:Y:S01]  /*7180*/  R2UR UR11, R21 ;  /* 0x00000000150b72ca */ /* 0x000fe200000e0000 */
[----:B------:R-:W-:Y:S01]  /*7190*/  UIADD3 UR22, UP1, UR20, 0x1f0, URZ ;  /* 0x000001f014167890 */ /* 0x000fe2000ff3e03f */
[----:B------:R-:W-:Y:S01]  /*71a0*/  R2UR UR10, R22 ;  /* 0x00000000160a72ca */ /* 0x000fe200000e0000 */
[--C-:B------:R-:W-:Y:S01]  /*71b0*/  IMAD R14, R14, 0x2, R20.reuse ;  /* 0x000000020e0e7824 */ /* 0x100fe200078e0214 */
[----:B------:R-:W-:Y:S01]  /*71c0*/  R2UR UR12, R6 ;  /* 0x00000000060c72ca */ /* 0x000fe200000e0000 */
[----:B------:R-:W-:Y:S01]  /*71d0*/  IMAD R20, R7, 0x4000, R20 ;  /* 0x0000400007147824 */ /* 0x000fe200078e0214 */
[----:B------:R-:W-:Y:S01]  /*71e0*/  R2UR UR18, R19 ;  /* 0x00000000131272ca */ /* 0x000fe200000e0000 */
[----:B------:R-:W-:Y:S01]  /*71f0*/  VIADD R7, R7, 0x1 ;  /* 0x0000000107077836 */ /* 0x000fe20000000000 */
[----:B------:R-:W-:Y:S01]  /*7200*/  R2UR UR5, R14 ;  /* 0x000000000e0572ca */ /* 0x000fe200000e0000 */
[----:B------:R-:W-:Y:S01]  /*7210*/  UIADD3.X UR23, URZ, UR21, URZ, UP1, !UPT ;  /* 0x000000153f177290 */ /* 0x000fe20008ffe43f */
[----:B------:R-:W-:Y:S01]  /*7220*/  R2UR UR8, R20 ;  /* 0x00000000140872ca */ /* 0x000fe200000e0000 */
[----:B------:R-:W-:Y:S01]  /*7230*/  UMOV UR19, 0xf0000 ;  /* 0x000f000000137882 */ /* 0x000fe20000000000 */
[----:B------:R-:W-:Y:S01]  /*7240*/  ISETP.GT.AND P1, PT, R4, 0x1, PT ;  /* 0x000000010400780c */ /* 0x000fe20003f24270 */
[----:B------:R-:W-:Y:S01]  /*7250*/  UMOV UR6, 0x0 ;  /* 0x0000000000067882 */ /* 0x000fe20000000000 */
[----:B------:R-:W-:Y:S01]  /*7260*/  UMOV UR7, 0x10000000 ;  /* 0x1000000000077882 */ /* 0x000fe20000000000 */
[----:B------:R-:W-:Y:S01]  /*7270*/  ISETP.NE.AND P0, PT, R7, 0x7, PT ;  /* 0x000000070700780c */ /* 0x000fe20003f05270 */
[----:B------:R-:W-:-:S03]  /*7280*/  VIADD R22, R22, 0x40 ;  /* 0x0000004016167836 */ /* 0x000fc60000000000 */
[----:B------:R-:W-:Y:S02]  /*7290*/  SEL R14, RZ, 0x1, P0 ;  /* 0x00000001ff0e7807 */ /* 0x000fe40000000000 */
[----:B------:R-:W-:Y:S01]  /*72a0*/  UIADD3 UR13, UR5, 0x180, URZ ;  /* 0x00000180050d7890 */ /* 0x000fe2000fffe03f */
[----:B------:R-:W-:Y:S01]  /*72b0*/  SEL R7, R7, RZ, P0 ;  /* 0x000000ff07077207 */ /* 0x000fe20000000000 */
[----:B------:R-:W-:Y:S01]  /*72c0*/  UIADD3.X UR5, URZ, UR21, URZ, UP0, !UPT ;  /* 0x000000153f057290 */ /* 0x000fe200087fe43f */
[----:B------:R-:W-:Y:S01]  /*72d0*/  LOP3.LUT R5, R5, R14, RZ, 0x3c, !PT ;  /* 0x0000000e05057212 */ /* 0x000fe200078e3cff */
[----:B------:R-:W-:-:S03]  /*72e0*/  UIADD3 UR14, UR8, 0x1c180, URZ ;  /* 0x0001c180080e7890 */ /* 0x000fc6000fffe03f */
[----:B------:R-:W-:-:S04]  /*72f0*/  UMOV UR8, UR13 ;  /* 0x0000000d00087c82 */ /* 0x000fc80008000000 */
[----:B------:R0:W-:Y:S02]  /*7300*/  UTMALDG.3D.MULTICAST [UR8], [UR4], UR19, desc[UR6] ;  /* 0x00000608040073b4 */ /* 0x0001e40008011813 */
[----:B0-----:R-:W-:Y:S01]  /*7310*/  UMOV UR8, UR14 ;  /* 0x0000000e00087c82 */ /* 0x001fe20008000000 */
[----:B------:R-:W-:Y:S02]  /*7320*/  UMOV UR11, UR18 ;  /* 0x00000012000b7c82 */ /* 0x000fe40008000000 */
[----:B------:R0:W-:Y:S02]  /*7330*/  UTMALDG.3D [UR8], [UR22], desc[UR6] ;  /* 0x00000608160075b4 */ /* 0x0001e40008011000 */
[----:B0-----:R-:W-:Y:S05]  /*7340*/  @P1 BRA `(.L_x_174) ;  /* 0xfffffffc003c1947 */ /* 0x001fea000383ffff */
.L_x_171:
[----:B------:R-:W-:Y:S05]  /*7350*/  BSYNC B1 ;  /* 0x0000000000017941 */ /* 0x000fea0003800000 */
.L_x_170:
[----:B------:R-:W-:Y:S01]  /*7360*/  LOP3.LUT P1, RZ, R10, 0xff, RZ, 0xc0, !PT ;  /* 0x000000ff0aff7812 */ /* 0x000fe2000782c0ff */
[C---:B------:R-:W-:Y:S01]  /*7370*/  IMAD.IADD R15, R11.reuse, 0x1, R8 ;  /* 0x000000010b0f7824 */ /* 0x040fe200078e0208 */
[----:B------:R-:W-:Y:S01]  /*7380*/  ULDC.64 UR4, c[0x0][0x650] ;  /* 0x0001940000047ab9 */ /* 0x000fe20000000a00 */
[----:B------:R-:W-:Y:S01]  /*7390*/  ISETP.GE.U32.AND P2, PT, R11, 0x7, PT ;  /* 0x000000070b00780c */ /* 0x000fe20003f46070 */
[----:B------:R-:W-:Y:S01]  /*73a0*/  BSSY B1, `(.L_x_175) ;  /* 0x000006d000017945 */ /* 0x000fe20003800000 */
[C---:B------:R-:W-:Y:S01]  /*73b0*/  IMAD.WIDE.U32 R4, R15.reuse, 0x24924925, RZ ;  /* 0x249249250f047825 */ /* 0x040fe200078e00ff */
[----:B------:R-:W-:Y:S02]  /*73c0*/  ISETP.GT.U32.AND P0, PT, R15, 0x6, PT ;  /* 0x000000060f00780c */ /* 0x000fe40003f04070 */
[----:B------:R-:W-:Y:S01]  /*73d0*/  PRMT R10, RZ, 0x7610, R10 ;  /* 0x00007610ff0a7816 */ /* 0x000fe2000000000a */
[----:B------:R-:W-:Y:S01]  /*73e0*/  IMAD.MOV.U32 R21, RZ, RZ, -0x1 ;  /* 0xffffffffff157424 */ /* 0x000fe200078e00ff */
[----:B------:R-:W-:Y:S01]  /*73f0*/  ISETP.LT.U32.AND P0, PT, R11, 0x7, P0 ;  /* 0x000000070b00780c */ /* 0x000fe20000701070 */
[----:B------:R-:W-:-:S02]  /*7400*/  IMAD.MOV.U32 R19, RZ, RZ, -0x1 ;  /* 0xffffffffff137424 */ /* 0x000fc400078e00ff */
[----:B------:R-:W0:Y:S01]  /*7410*/  @P1 S2R R12, SR_CgaCtaId ;  /* 0x00000000000c1919 */ /* 0x000e220000008800 */
[----:B------:R-:W-:Y:S02]  /*7420*/  SEL R4, RZ, 0x1, !P0 ;  /* 0x00000001ff047807 */ /* 0x000fe40004000000 */
[----:B------:R-:W-:Y:S02]  /*7430*/  IADD3 R16, P0, R16, UR36, RZ ;  /* 0x0000002410107c10 */ /* 0x000fe4000ff1e0ff */
[----:B------:R-:W-:Y:S02]  /*7440*/  @P1 MOV R7, 0x400 ;  /* 0x0000040000071802 */ /* 0x000fe40000000f00 */
[----:B------:R-:W-:Y:S02]  /*7450*/  IADD3.X R17, R17, UR42, RZ, P0, !PT ;  /* 0x0000002a11117c10 */ /* 0x000fe400087fe4ff */
[----:B------:R-:W-:Y:S02]  /*7460*/  ISETP.GE.U32.AND P0, PT, R16, UR4, PT ;  /* 0x0000000410007c0c */ /* 0x000fe4000bf06070 */
[----:B------:R-:W-:-:S02]  /*7470*/  LOP3.LUT R3, R3, R4, RZ, 0x3c, !PT ;  /* 0x0000000403037212 */ /* 0x000fc400078e3cff */
[----:B------:R-:W-:Y:S02]  /*7480*/  ISETP.GE.U32.AND.EX P0, PT, R17, UR5, PT, P0 ;  /* 0x0000000511007c0c */ /* 0x000fe4000bf06100 */
[----:B------:R-:W-:Y:S02]  /*7490*/  PRMT R4, RZ, 0x7610, R4 ;  /* 0x00007610ff047816 */ /* 0x000fe40000000004 */
[----:B0-----:R-:W-:Y:S01]  /*74a0*/  @P1 LEA R6, R12, R7, 0x18 ;  /* 0x000000070c061211 */ /* 0x001fe200078ec0ff */
[----:B------:R-:W-:-:S03]  /*74b0*/  IMAD.IADD R7, R15, 0x1, -R5 ;  /* 0x000000010f077824 */ /* 0x000fc600078e0a05 */
[----:B------:R0:W-:Y:S02]  /*74c0*/  @P1 SYNCS.ARRIVE.TRANS64.A1T0 RZ, [R6+URZ+0x88], RZ ;  /* 0x000088ff06ff19a7 */ /* 0x0001e4000810003f */
[----:B------:R-:W-:-:S04]  /*74d0*/  LEA.HI R7, R7, R5, RZ, 0x1f ;  /* 0x0000000507077211 */ /* 0x000fc800078ff8ff */
[----:B------:R-:W-:Y:S01]  /*74e0*/  SHF.R.U32.HI R8, RZ, 0x2, R7 ;  /* 0x00000002ff087819 */ /* 0x000fe20000011607 */
[----:B0-----:R-:W-:-:S03]  /*74f0*/  IMAD.MOV.U32 R6, RZ, RZ, -0x1 ;  /* 0xffffffffff067424 */ /* 0x001fc600078e00ff */
[----:B------:R-:W-:Y:S01]  /*7500*/  @P2 LOP3.LUT R3, R3, 0x1, R8, 0x78, !PT ;  /* 0x0000000103032812 */ /* 0x000fe200078e7808 */
[----:B------:R-:W-:Y:S01]  /*7510*/  IMAD R8, R8, -0x7, R15 ;  /* 0xfffffff908087824 */ /* 0x000fe200078e020f */
[----:B------:R-:W-:Y:S06]  /*7520*/  @P0 BRA `(.L_x_176) ;  /* 0x0000000400500947 */ /* 0x000fec0003800000 */
[----:B------:R-:W0:Y:S01]  /*7530*/  S2R R19, SR_CTAID.X ;  /* 0x0000000000137919 */ /* 0x000e220000002500 */
[----:B------:R-:W-:Y:S01]  /*7540*/  ULDC.64 UR4, c[0x0][0x628] ;  /* 0x00018a0000047ab9 */ /* 0x000fe20000000a00 */
[----:B------:R-:W1:Y:S01]  /*7550*/  LDC R20, c[0x0][0x144] ;  /* 0x00005100ff147b82 */ /* 0x000e620000000800 */
[----:B------:R-:W-:Y:S01]  /*7560*/  ISETP.NE.U32.AND P0, PT, RZ, UR4, PT ;  /* 0x00000004ff007c0c */ /* 0x000fe2000bf05070 */
[----:B------:R-:W2:Y:S01]  /*7570*/  S2R R14, SR_CTAID.Y ;  /* 0x00000000000e7919 */ /* 0x000ea20000002600 */
[----:B------:R-:W-:Y:S01]  /*7580*/  ULDC UR7, c[0x0][0x630] ;  /* 0x00018c0000077ab9 */ /* 0x000fe20000000800 */
[----:B------:R-:W-:Y:S01]  /*7590*/  ULDC UR8, c[0x0][0x150] ;  /* 0x0000540000087ab9 */ /* 0x000fe20000000800 */
[----:B------:R-:W-:Y:S01]  /*75a0*/  ISETP.NE.AND.EX P0, PT, RZ, UR5, PT, P0 ;  /* 0x00000005ff007c0c */ /* 0x000fe2000bf05300 */
[----:B------:R-:W-:Y:S02]  /*75b0*/  IMAD.MOV.U32 R4, RZ, RZ, R16 ;  /* 0x000000ffff047224 */ /* 0x000fe400078e0010 */
[----:B------:R-:W-:Y:S01]  /*75c0*/  IMAD.MOV.U32 R5, RZ, RZ, R17 ;  /* 0x000000ffff057224 */ /* 0x000fe200078e0011 */
[----:B0-----:R-:W-:-:S09]  /*75d0*/  I2FP.F32.U32 R21, R19 ;  /* 0x0000001300157245 */ /* 0x001fd20000201000 */
[----:B------:R-:W-:Y:S05]  /*75e0*/  @!P0 BRA `(.L_x_177) ;  /* 0x0000000000288947 */ /* 0x000fea0003800000 */
[----:B------:R-:W-:Y:S02]  /*75f0*/  ULDC UR6, c[0x0][0x634] ;  /* 0x00018d0000067ab9 */ /* 0x000fe40000000800 */
[----:B------:R-:W-:-:S05]  /*7600*/  IADD3 R5, P0, R16, UR6, RZ ;  /* 0x0000000610057c10 */ /* 0x000fca000ff1e0ff */
[----:B------:R-:W-:-:S04]  /*7610*/  IMAD.X R15, RZ, RZ, R17, P0 ;  /* 0x000000ffff0f7224 */ /* 0x000fc800000e0611 */
[----:B------:R-:W-:-:S04]  /*7620*/  IMAD.WIDE.U32 R6, R15, UR4, RZ ;  /* 0x000000040f067c25 */ /* 0x000fc8000f8e00ff */
[----:B------:R-:W-:-:S04]  /*7630*/  IMAD.WIDE.U32 R6, P0, R5, UR5, R6 ;  /* 0x0000000505067c25 */ /* 0x000fc8000f800006 */
[----:B------:R-:W-:-:S04]  /*7640*/  IMAD.WIDE.U32 R4, R5, UR4, RZ ;  /* 0x0000000405047c25 */ /* 0x000fc8000f8e00ff */
[----:B------:R-:W-:Y:S01]  /*7650*/  IMAD.MOV.U32 R4, RZ, RZ, R7 ;  /* 0x000000ffff047224 */ /* 0x000fe200078e0007 */
[----:B------:R-:W-:Y:S01]  /*7660*/  IADD3 RZ, P1, R5, R6, RZ ;  /* 0x0000000605ff7210 */ /* 0x000fe20007f3e0ff */
[----:B------:R-:W-:-:S04]  /*7670*/  IMAD.X R5, RZ, RZ, RZ, P0 ;  /* 0x000000ffff057224 */ /* 0x000fc800000e06ff */
[----:B------:R-:W-:-:S08]  /*7680*/  IMAD.WIDE.U32.X R4, R15, UR5, R4, P1 ;  /* 0x000000050f047c25 */ /* 0x000fd000088e0404 */
.L_x_177:
[----:B------:R-:W-:Y:S01]  /*7690*/  FMUL R21, R21, UR8 ;  /* 0x0000000815157c20 */ /* 0x000fe20008400000 */
[--C-:B------:R-:W-:Y:S01]  /*76a0*/  SHF.R.U64 R15, R4, UR7, R5.reuse ;  /* 0x00000007040f7c19 */ /* 0x100fe20008001205 */
[----:B------:R-:W-:Y:S01]  /*76b0*/  ULDC.64 UR4, c[0x0][0x620] ;  /* 0x0001880000047ab9 */ /* 0x000fe20000000a00 */
[----:B------:R-:W-:Y:S01]  /*76c0*/  SHF.R.U32.HI R4, RZ, UR7, R5 ;  /* 0x00000007ff047c19 */ /* 0x000fe20008011605 */
[----:B------:R-:W-:Y:S01]  /*76d0*/  ULDC.64 UR6, c[0x0][0x640] ;  /* 0x0001900000067ab9 */ /* 0x000fe20000000a00 */
[----:B------:R-:W-:Y:S01]  /*76e0*/  IADD3 R5, P0, RZ, -R15, RZ ;  /* 0x8000000fff057210 */ /* 0x000fe20007f1e0ff */
[----:B------:R-:W0:Y:S04]  /*76f0*/  F2I.U32.TRUNC.NTZ R21, R21 ;  /* 0x0000001500157305 */ /* 0x000e28000020f000 */
[----:B------:R-:W-:Y:S01]  /*7700*/  IMAD.X R4, RZ, RZ, ~R4, P0 ;  /* 0x000000ffff047224 */ /* 0x000fe200000e0e04 */
[----:B------:R-:W-:-:S03]  /*7710*/  ISETP.NE.U32.AND P0, PT, RZ, UR6, PT ;  /* 0x00000006ff007c0c */ /* 0x000fc6000bf05070 */
[----:B------:R-:W-:Y:S01]  /*7720*/  IMAD R4, R4, UR4, RZ ;  /* 0x0000000404047c24 */ /* 0x000fe2000f8e02ff */
[----:B------:R-:W-:-:S03]  /*7730*/  ISETP.NE.AND.EX P0, PT, RZ, UR7, PT, P0 ;  /* 0x00000007ff007c0c */ /* 0x000fc6000bf05300 */
[C---:B------:R-:W-:Y:S01]  /*7740*/  IMAD R7, R5.reuse, UR5, R4 ;  /* 0x0000000505077c24 */ /* 0x040fe2000f8e0204 */
[----:B------:R-:W-:Y:S01]  /*7750*/  ULDC UR5, c[0x0][0x154] ;  /* 0x0000550000057ab9 */ /* 0x000fe20000000800 */
[----:B------:R-:W-:Y:S01]  /*7760*/  IMAD.WIDE.U32 R4, R5, UR4, R16 ;  /* 0x0000000405047c25 */ /* 0x000fe2000f8e0010 */
[----:B------:R-:W-:-:S03]  /*7770*/  ULDC UR4, c[0x0][0x618] ;  /* 0x0001860000047ab9 */ /* 0x000fc60000000800 */
[----:B0-----:R-:W-:Y:S02]  /*7780*/  IMAD.MOV R6, RZ, RZ, -R21 ;  /* 0x000000ffff067224 */ /* 0x001fe400078e0a15 */
[----:B------:R-:W0:Y:S01]  /*7790*/  LDC R21, c[0x0][0x148] ;  /* 0x00005200ff157b82 */ /* 0x000e220000000800 */
[----:B------:R-:W-:Y:S02]  /*77a0*/  IMAD.IADD R5, R5, 0x1, R7 ;  /* 0x0000000105057824 */ /* 0x000fe400078e0207 */
[----:B-1----:R-:W-:Y:S01]  /*77b0*/  IMAD R19, R20, R6, R19 ;  /* 0x0000000614137224 */ /* 0x002fe200078e0213 */
[----:B--2---:R-:W-:Y:S02]  /*77c0*/  I2FP.F32.U32 R6, R14 ;  /* 0x0000000e00067245 */ /* 0x004fe40000201000 */
[--C-:B------:R-:W-:Y:S02]  /*77d0*/  SHF.R.U64 R20, R4, UR4, R5.reuse ;  /* 0x0000000404147c19 */ /* 0x100fe40008001205 */
[----:B------:R-:W-:Y:S01]  /*77e0*/  SHF.R.U32.HI R5, RZ, UR4, R5 ;  /* 0x00000004ff057c19 */ /* 0x000fe20008011605 */
[----:B------:R-:W-:Y:S01]  /*77f0*/  FMUL R6, R6, UR5 ;  /* 0x0000000506067c20 */ /* 0x000fe20008400000 */
[----:B------:R-:W-:-:S02]  /*7800*/  ULDC UR4, c[0x0][0x608] ;  /* 0x0001820000047ab9 */ /* 0x000fc40000000800 */
[--C-:B------:R-:W-:Y:S01]  /*7810*/  SHF.R.U64 R23, R20, UR4, R5.reuse ;  /* 0x0000000414177c19 */ /* 0x100fe20008001205 */
[----:B------:R1:W2:Y:S01]  /*7820*/  F2I.U32.TRUNC.NTZ R24, R6 ;  /* 0x0000000600187305 */ /* 0x0002a2000020f000 */
[----:B------:R-:W-:Y:S01]  /*7830*/  SHF.R.U32.HI R4, RZ, UR4, R5 ;  /* 0x00000004ff047c19 */ /* 0x000fe20008011605 */
[----:B------:R-:W-:-:S03]  /*7840*/  ULDC UR4, c[0x0][0x658] ;  /* 0x0001960000047ab9 */ /* 0x000fc60000000800 */
[--C-:B------:R-:W-:Y:S02]  /*7850*/  SHF.R.U64 R22, R23, UR4, R4.reuse ;  /* 0x0000000417167c19 */ /* 0x100fe40008001204 */
[----:B------:R-:W-:-:S03]  /*7860*/  SHF.R.U32.HI R25, RZ, UR4, R4 ;  /* 0x00000004ff197c19 */ /* 0x000fc60008011604 */
[----:B------:R-:W-:Y:S02]  /*7870*/  IMAD.MOV.U32 R4, RZ, RZ, R22 ;  /* 0x000000ffff047224 */ /* 0x000fe400078e0016 */
[----:B------:R-:W-:Y:S01]  /*7880*/  IMAD.MOV.U32 R5, RZ, RZ, R25 ;  /* 0x000000ffff057224 */ /* 0x000fe200078e0019 */
[----:B-1----:R-:W-:Y:S06]  /*7890*/  @!P0 BRA `(.L_x_178) ;  /* 0x0000000000288947 */ /* 0x002fec0003800000 */
        /* <DEDUP_REMOVED lines=10> */
.L_x_178:
[----:B------:R-:W-:Y:S01]  /*7940*/  ISETP.NE.AND P0, PT, R2, 0x1, PT ;  /* 0x000000010200780c */ /* 0x000fe20003f05270 */
[----:B------:R-:W-:Y:S01]  /*7950*/  ULDC UR4, c[0x0][0x648] ;  /* 0x0001920000047ab9 */ /* 0x000fe20000000800 */
[----:B------:R-:W-:Y:S01]  /*7960*/  LOP3.LUT R23, R23, UR16, RZ, 0xc0, !PT ;  /* 0x0000001017177c12 */ /* 0x000fe2000f8ec0ff */
[----:B--2---:R-:W-:Y:S01]  /*7970*/  IMAD.MOV R24, RZ, RZ, -R24 ;  /* 0x000000ffff187224 */ /* 0x004fe200078e0a18 */
[----:B------:R-:W-:Y:S01]  /*7980*/  SHF.R.U64 R4, R4, UR4, R5 ;  /* 0x0000000404047c19 */ /* 0x000fe20008001205 */
[----:B------:R-:W-:Y:S01]  /*7990*/  ULDC UR4, c[0x0][0x638] ;  /* 0x00018e0000047ab9 */ /* 0x000fe20000000800 */
[----:B------:R-:W-:Y:S01]  /*79a0*/  LOP3.LUT R7, R20, UR15, RZ, 0xc0, !PT ;  /* 0x0000000f14077c12 */ /* 0x000fe2000f8ec0ff */
[----:B------:R-:W-:Y:S01]  /*79b0*/  ULDC UR5, c[0x0][0x610] ;  /* 0x0001840000057ab9 */ /* 0x000fe20000000800 */
[----:B------:R-:W-:Y:S02]  /*79c0*/  IMAD.MOV.U32 R6, RZ, RZ, R15 ;  /* 0x000000ffff067224 */ /* 0x000fe400078e000f */
[----:B------:R-:W-:-:S02]  /*79d0*/  IMAD.MOV R5, RZ, RZ, -R4 ;  /* 0x000000ffff057224 */ /* 0x000fc400078e0a04 */
[----:B------:R-:W-:Y:S02]  /*79e0*/  IMAD R4, R4, UR17, R23 ;  /* 0x0000001104047c24 */ /* 0x000fe4000f8e0217 */
[----:B0-----:R-:W-:Y:S02]  /*79f0*/  @P0 IMAD R19, R21, R24, R14 ;  /* 0x0000001815130224 */ /* 0x001fe400078e020e */
[----:B------:R-:W-:Y:S01]  /*7a00*/  IMAD R22, R5, UR4, R22 ;  /* 0x0000000405167c24 */ /* 0x000fe2000f8e0216 */
[----:B------:R-:W-:Y:S01]  /*7a10*/  ULDC UR4, c[0x0][0x600] ;  /* 0x0001800000047ab9 */ /* 0x000fe20000000800 */
[----:B------:R-:W-:Y:S02]  /*7a20*/  IMAD R21, R4, UR5, R19 ;  /* 0x0000000504157c24 */ /* 0x000fe4000f8e0213 */
[----:B------:R-:W-:Y:S02]  /*7a30*/  IMAD R22, R22, UR4, R7 ;  /* 0x0000000416167c24 */ /* 0x000fe4000f8e0207 */
[----:B------:R-:W-:-:S03]  /*7a40*/  IMAD.MOV.U32 R4, RZ, RZ, 0x1 ;  /* 0x00000001ff047424 */ /* 0x000fc600078e00ff */
[----:B------:R-:W-:Y:S02]  /*7a50*/  SEL R19, R22, R21, !P0 ;  /* 0x0000001516137207 */ /* 0x000fe40004000000 */
[----:B------:R-:W-:-:S07]  /*7a60*/  SEL R21, R21, R22, !P0 ;  /* 0x0000001615157207 */ /* 0x000fce0004000000 */
.L_x_176:
[----:B------:R-:W-:Y:S05]  /*7a70*/  BSYNC B1 ;  /* 0x0000000000017941 */ /* 0x000fea0003800000 */
.L_x_175:
[----:B------:R-:W-:-:S13]  /*7a80*/  LOP3.LUT P0, RZ, R4, 0xff, RZ, 0xc0, !PT ;  /* 0x000000ff04ff7812 */ /* 0x000fda000780c0ff */
[----:B------:R-:W-:Y:S05]  /*7a90*/  @P0 BRA `(.L_x_179) ;  /* 0xfffffff400300947 */ /* 0x000fea000383ffff */
[----:B------:R-:W-:Y:S05]  /*7aa0*/  BSYNC B0 ;  /* 0x0000000000007941 */ /* 0x000fea0003800000 */
.L_x_168:
[----:B------:R-:W-:-:S03]  /*7ab0*/  UMOV UR4, 0xffffffff ;  /* 0xffffffff00047882 */ /* 0x000fc60000000000 */
[----:B------:R-:W-:Y:S05]  /*7ac0*/  BRA.DIV UR4, `(.L_x_180) ;  /* 0x0000000604807947 */ /* 0x000fea000b800000 */
[----:B------:R-:W-:-:S13]  /*7ad0*/  ELECT P6, URZ, PT ;  /* 0x00000000003f782f */ /* 0x000fda00038c0000 */
.L_x_197:
[----:B------:R-:W-:Y:S04]  /*7ae0*/  BSSY B0, `(.L_x_181) ;  /* 0x0000046000007945 */ /* 0x000fe80003800000 */
[----:B------:R-:W-:Y:S05]  /*7af0*/  @!P6 BRA `(.L_x_182) ;  /* 0x000000040010e947 */ /* 0x000fea0003800000 */
[----:B------:R-:W-:-:S04]  /*7b00*/  LOP3.LUT R18, R18, 0x2, RZ, 0xfc, !PT ;  /* 0x0000000212127812 */ /* 0x000fc800078efcff */
[----:B------:R-:W-:-:S13]  /*7b10*/  ISETP.NE.AND P0, PT, R18, 0x3, PT ;  /* 0x000000031200780c */ /* 0x000fda0003f05270 */
[----:B------:R-:W-:Y:S05]  /*7b20*/  @!P0 BRA `(.L_x_183) ;  /* 0x0000000000048947 */ /* 0x000fea0003800000 */
[----:B------:R-:W-:Y:S01]  /*7b30*/  BPT.TRAP 0x1 ;  /* 0x000000040000795c */ /* 0x000fe20000300000 */
.L_x_183:
[----:B------:R-:W0:Y:S01]  /*7b40*/  S2R R5, SR_CgaCtaId ;  /* 0x0000000000057919 */ /* 0x000e220000008800 */
[----:B------:R-:W-:Y:S02]  /*7b50*/  MOV R0, 0x400 ;  /* 0x0000040000007802 */ /* 0x000fe40000000f00 */
[----:B------:R-:W-:Y:S02]  /*7b60*/  SHF.L.U32 R2, R3, 0x1f, RZ ;  /* 0x0000001f03027819 */ /* 0x000fe400000006ff */
[----:B0-----:R-:W-:-:S05]  /*7b70*/  LEA R5, R5, R0, 0x18 ;  /* 0x0000000005057211 */ /* 0x001fca00078ec0ff */
[----:B------:R-:W-:-:S04]  /*7b80*/  VIADD R5, R5, 0x38 ;  /* 0x0000003805057836 */ /* 0x000fc80000000000 */
[C---:B------:R-:W-:Y:S02]  /*7b90*/  IMAD R7, R8.reuse, 0x8, R5 ;  /* 0x0000000808077824 */ /* 0x040fe400078e0205 */
[----:B------:R-:W-:Y:S02]  /*7ba0*/  VIADD R8, R8, 0x1 ;  /* 0x0000000108087836 */ /* 0x000fe40000000000 */
[----:B------:R-:W0:Y:S03]  /*7bb0*/  SYNCS.PHASECHK.TRANS64.TRYWAIT P0, [R7+URZ], R2 ;  /* 0x00000002070075a7 */ /* 0x000e26000800017f */
[----:B------:R-:W-:-:S04]  /*7bc0*/  ISETP.NE.AND P1, PT, R8, 0x7, PT ;  /* 0x000000070800780c */ /* 0x000fc80003f25270 */
[----:B------:R-:W-:Y:S02]  /*7bd0*/  SEL R0, RZ, 0x1, P1 ;  /* 0x00000001ff007807 */ /* 0x000fe40000800000 */
[----:B------:R-:W-:Y:S02]  /*7be0*/  SEL R8, R8, RZ, P1 ;  /* 0x000000ff08087207 */ /* 0x000fe40000800000 */
[----:B------:R-:W-:-:S03]  /*7bf0*/  LOP3.LUT R9, R3, R0, RZ, 0x3c, !PT ;  /* 0x0000000003097212 */ /* 0x000fc600078e3cff */
[----:B------:R-:W-:Y:S01]  /*7c00*/  IMAD R6, R8, 0x8, R5 ;  /* 0x0000000808067824 */ /* 0x000fe200078e0205 */
[----:B------:R-:W-:Y:S01]  /*7c10*/  SHF.L.U32 R3, R9, 0x1f, RZ ;  /* 0x0000001f09037819 */ /* 0x000fe200000006ff */
[----:B0-----:R-:W-:Y:S06]  /*7c20*/  @!P0 BRA `(.L_x_184) ;  /* 0x0000000400488947 */ /* 0x001fec0003800000 */
.L_x_198:
[----:B------:R-:W1:Y:S01]  /*7c30*/  SYNCS.PHASECHK.TRANS64.TRYWAIT P0, [R6+URZ], R3 ;  /* 0x00000003060075a7 */ /* 0x000e62000800017f */
[----:B------:R-:W-:-:S05]  /*7c40*/  VIADD R0, R8, 0x1 ;  /* 0x0000000108007836 */ /* 0x000fca0000000000 */
[----:B------:R-:W-:-:S04]  /*7c50*/  ISETP.NE.AND P1, PT, R0, 0x7, PT ;  /* 0x000000070000780c */ /* 0x000fc80003f25270 */
[----:B0-----:R-:W-:Y:S02]  /*7c60*/  SEL R2, RZ, 0x1, P1 ;  /* 0x00000001ff027807 */ /* 0x001fe40000800000 */
[----:B------:R-:W-:Y:S02]  /*7c70*/  SEL R0, R0, RZ, P1 ;  /* 0x000000ff00007207 */ /* 0x000fe40000800000 */
[----:B------:R-:W-:-:S03]  /*7c80*/  LOP3.LUT R9, R9, R2, RZ, 0x3c, !PT ;  /* 0x0000000209097212 */ /* 0x000fc600078e3cff */
[----:B------:R-:W-:Y:S01]  /*7c90*/  IMAD R7, R0, 0x8, R5 ;  /* 0x0000000800077824 */ /* 0x000fe200078e0205 */
[----:B------:R-:W-:Y:S01]  /*7ca0*/  SHF.L.U32 R4, R9, 0x1f, RZ ;  /* 0x0000001f09047819 */ /* 0x000fe200000006ff */
[----:B-1----:R-:W-:Y:S06]  /*7cb0*/  @!P0 BRA `(.L_x_185) ;  /* 0x0000000400388947 */ /* 0x002fec0003800000 */
.L_x_199:
[----:B------:R-:W1:Y:S01]  /*7cc0*/  SYNCS.PHASECHK.TRANS64.TRYWAIT P0, [R7+URZ], R4 ;  /* 0x00000004070075a7 */ /* 0x000e62000800017f */
[----:B------:R-:W-:-:S05]  /*7cd0*/  VIADD R0, R0, 0x1 ;  /* 0x0000000100007836 */ /* 0x000fca0000000000 */
[----:B------:R-:W-:-:S04]  /*7ce0*/  ISETP.NE.AND P1, PT, R0, 0x7, PT ;  /* 0x000000070000780c */ /* 0x000fc80003f25270 */
[----:B------:R-:W-:Y:S02]  /*7cf0*/  SEL R2, RZ, 0x1, P1 ;  /* 0x00000001ff027807 */ /* 0x000fe40000800000 */
[----:B------:R-:W-:Y:S02]  /*7d00*/  SEL R0, R0, RZ, P1 ;  /* 0x000000ff00007207 */ /* 0x000fe40000800000 */
[----:B------:R-:W-:-:S03]  /*7d10*/  LOP3.LUT R9, R9, R2, RZ, 0x3c, !PT ;  /* 0x0000000209097212 */ /* 0x000fc600078e3cff */
[----:B0-----:R-:W-:Y:S01]  /*7d20*/  IMAD R6, R0, 0x8, R5 ;  /* 0x0000000800067824 */ /* 0x001fe200078e0205 */
[----:B------:R-:W-:Y:S01]  /*7d30*/  SHF.L.U32 R3, R9, 0x1f, RZ ;  /* 0x0000001f09037819 */ /* 0x000fe200000006ff */
[----:B-1----:R-:W-:Y:S06]  /*7d40*/  @!P0 BRA `(.L_x_186) ;  /* 0x0000000400288947 */ /* 0x002fec0003800000 */
.L_x_200:
        /* <DEDUP_REMOVED lines=9> */
.L_x_201:
        /* <DEDUP_REMOVED lines=9> */
.L_x_202:
[----:B------:R-:W1:Y:S01]  /*7e70*/  SYNCS.PHASECHK.TRANS64.TRYWAIT P0, [R6+URZ], R3 ;  /* 0x00000003060075a7 */ /* 0x000e62000800017f */
[----:B------:R-:W-:-:S05]  /*7e80*/  VIADD R0, R0, 0x1 ;  /* 0x0000000100007836 */ /* 0x000fca0000000000 */
[----:B------:R-:W-:-:S04]  /*7e90*/  ISETP.NE.AND P1, PT, R0, 0x7, PT ;  /* 0x000000070000780c */ /* 0x000fc80003f25270 */
[----:B------:R-:W-:Y:S02]  /*7ea0*/  SEL R2, RZ, 0x1, P1 ;  /* 0x00000001ff027807 */ /* 0x000fe40000800000 */
[----:B------:R-:W-:Y:S02]  /*7eb0*/  SEL R0, R0, RZ, P1 ;  /* 0x000000ff00007207 */ /* 0x000fe40000800000 */
[----:B------:R-:W-:Y:S01]  /*7ec0*/  LOP3.LUT R2, R9, R2, RZ, 0x3c, !PT ;  /* 0x0000000209027212 */ /* 0x000fe200078e3cff */
[----:B-1----:R-:W-:Y:S06]  /*7ed0*/  @!P0 BRA `(.L_x_189) ;  /* 0x0000000400008947 */ /* 0x002fec0003800000 */
.L_x_203:
[----:B------:R-:W-:Y:S01]  /*7ee0*/  IMAD R5, R0, 0x8, R5 ;  /* 0x0000000800057824 */ /* 0x000fe200078e0205 */
[----:B------:R-:W-:-:S07]  /*7ef0*/  SHF.L.U32 R0, R2, 0x1f, RZ ;  /* 0x0000001f02007819 */ /* 0x000fce00000006ff */
.L_x_190:
[----:B--2---:R2:W3:Y:S02]  /*7f00*/  SYNCS.PHASECHK.TRANS64.TRYWAIT P0, [R5+URZ], R0 ;  /* 0x00000000050075a7 */ /* 0x0044e4000800017f */
[----:B---3--:R-:W-:Y:S05]  /*7f10*/  @!P0 NANOSLEEP.SYNCS 0x989680 ;  /* 0x009896800000895d */ /* 0x008fea0003900000 */
[----:B------:R-:W3:Y:S02]  /*7f20*/  @!P0 SYNCS.PHASECHK.TRANS64 P0, [R5+URZ], R0 ;  /* 0x00000000050085a7 */ /* 0x000ee4000800007f */
[----:B---3--:R-:W-:Y:S05]  /*7f30*/  @!P0 BRA `(.L_x_190) ;  /* 0xfffffffc00f08947 */ /* 0x008fea000383ffff */
.L_x_182:
[----:B------:R-:W-:Y:S05]  /*7f40*/  BSYNC B0 ;  /* 0x0000000000007941 */ /* 0x000fea0003800000 */
.L_x_181:
[----:B------:R-:W-:Y:S05]  /*7f50*/  EXIT ;  /* 0x000000000000794d */ /* 0x000fea0003800000 */
.L_x_21:
[----:B-1----:R1:W2:Y:S02]  /*7f60*/  SYNCS.PHASECHK.TRANS64.TRYWAIT P1, [R3+URZ], R0 ;  /* 0x00000000030075a7 */ /* 0x0022a4000802017f */
[----:B--2---:R-:W-:Y:S05]  /*7f70*/  @!P1 NANOSLEEP.SYNCS 0x989680 ;  /* 0x009896800000995d */ /* 0x004fea0003900000 */
[----:B------:R-:W2:Y:S02]  /*7f80*/  @!P1 SYNCS.PHASECHK.TRANS64 P1, [R3+URZ], R0 ;  /* 0x00000000030095a7 */ /* 0x000ea4000802007f */
[----:B--2---:R-:W-:Y:S05]  /*7f90*/  @!P1 BRA `(.L_x_21) ;  /* 0xfffffffc00f09947 */ /* 0x004fea000383ffff */
[----:B------:R-:W-:Y:S05]  /*7fa0*/  BRA `(.L_x_20) ;  /* 0xffffff9400fc7947 */ /* 0x000fea000383ffff */
.L_x_26:
[----:B-1----:R1:W2:Y:S02]  /*7fb0*/  SYNCS.PHASECHK.TRANS64.TRYWAIT P1, [R5+URZ], R4 ;  /* 0x00000004050075a7 */ /* 0x0022a4000802017f */
[----:B--2---:R-:W-:Y:S05]  /*7fc0*/  @!P1 NANOSLEEP.SYNCS 0x989680 ;  /* 0x009896800000995d */ /* 0x004fea0003900000 */
[----:B------:R-:W2:Y:S02]  /*7fd0*/  @!P1 SYNCS.PHASECHK.TRANS64 P1, [R5+URZ], R4 ;  /* 0x00000004050095a7 */ /* 0x000ea4000802007f */
[----:B--2---:R-:W-:Y:S05]  /*7fe0*/  @!P1 BRA `(.L_x_26) ;  /* 0xfffffffc00f09947 */ /* 0x004fea000383ffff */
[----:B------:R-:W-:Y:S05]  /*7ff0*/  BRA `(.L_x_25) ;  /* 0xffffff9800d87947 */ /* 0x000fea000383ffff */
.L_x_169:
[----:B------:R-:W-:Y:S01]  /*8000*/  BSSY B1, `(.L_x_191) ;  /* 0x0000006000017945 */ /* 0x000fe20003800000 */
[----:B------:R-:W-:-:S07]  /*8010*/  IMAD.MOV.U32 R15, RZ, RZ, -0x1 ;  /* 0xffffffffff0f7424 */ /* 0x000fce00078e00ff */
[----:B------:R-:W-:Y:S05]  /*8020*/  WARPSYNC.COLLECTIVE R15, `(.L_x_192) ;  /* 0x000000000f0c7348 */ /* 0x000fea0003c00000 */
[----:B------:R-:W-:Y:S02]  /*8030*/  ELECT P6, UR62, PT ;  /* 0x00000000003e782f */ /* 0x000fe400038c0000 */
[----:B------:R-:W-:Y:S01]  /*8040*/  MOV R14, UR62 ;  /* 0x0000003e000e7c02 */ /* 0x000fe20008000f00 */
[----:B------:R-:W-:Y:S10]  /*8050*/  ENDCOLLECTIVE ;  /* 0x000000000000791b */ /* 0x000ff40003800000 */
.L_x_192:
[----:B------:R-:W-:Y:S05]  /*8060*/  BSYNC B1 ;  /* 0x0000000000017941 */ /* 0x000fea0003800000 */
.L_x_191:
[----:B------:R-:W-:Y:S05]  /*8070*/  BRA `(.L_x_193) ;  /* 0xffffffec00c47947 */ /* 0x000fea000383ffff */
.L_x_172:
[----:B-1----:R1:W2:Y:S02]  /*8080*/  SYNCS.PHASECHK.TRANS64.TRYWAIT P0, [R23+URZ+0x38], R14 ;  /* 0x0000380e170075a7 */ /* 0x0022a4000800017f */
[----:B--2---:R-:W-:Y:S05]  /*8090*/  @!P0 NANOSLEEP.SYNCS 0x989680 ;  /* 0x009896800000895d */ /* 0x004fea0003900000 */
[----:B------:R-:W2:Y:S02]  /*80a0*/  @!P0 SYNCS.PHASECHK.TRANS64 P0, [R23+URZ+0x38], R14 ;  /* 0x0000380e170085a7 */ /* 0x000ea4000800007f */
[----:B--2---:R-:W-:Y:S05]  /*80b0*/  @!P0 BRA `(.L_x_172) ;  /* 0xfffffffc00f08947 */ /* 0x004fea000383ffff */
[----:B------:R-:W-:Y:S05]  /*80c0*/  BRA `(.L_x_194) ;  /* 0xfffffff000047947 */ /* 0x000fea000383ffff */
.L_x_180:
[----:B------:R-:W-:Y:S01]  /*80d0*/  BSSY B0, `(.L_x_195) ;  /* 0x0000006000007945 */ /* 0x000fe20003800000 */
[----:B------:R-:W-:-:S07]  /*80e0*/  IMAD.MOV.U32 R15, RZ, RZ, -0x1 ;  /* 0xffffffffff0f7424 */ /* 0x000fce00078e00ff */
[----:B------:R-:W-:Y:S05]  /*80f0*/  WARPSYNC.COLLECTIVE R15, `(.L_x_196) ;  /* 0x000000000f0c7348 */ /* 0x000fea0003c00000 */
[----:B------:R-:W-:Y:S02]  /*8100*/  ELECT P6, UR62, PT ;  /* 0x00000000003e782f */ /* 0x000fe400038c0000 */
[----:B------:R-:W-:Y:S01]  /*8110*/  MOV R14, UR62 ;  /* 0x0000003e000e7c02 */ /* 0x000fe20008000f00 */
[----:B------:R-:W-:Y:S10]  /*8120*/  ENDCOLLECTIVE ;  /* 0x000000000000791b */ /* 0x000ff40003800000 */
.L_x_196:
[----:B------:R-:W-:Y:S05]  /*8130*/  BSYNC B0 ;  /* 0x0000000000007941 */ /* 0x000fea0003800000 */
.L_x_195:
[----:B------:R-:W-:Y:S05]  /*8140*/  BRA `(.L_x_197) ;  /* 0xfffffff800647947 */ /* 0x000fea000383ffff */
.L_x_184:
[----:B0-----:R0:W1:Y:S02]  /*8150*/  SYNCS.PHASECHK.TRANS64.TRYWAIT P0, [R7+URZ], R2 ;  /* 0x00000002070075a7 */ /* 0x001064000800017f */
[----:B-1----:R-:W-:Y:S05]  /*8160*/  @!P0 NANOSLEEP.SYNCS 0x989680 ;  /* 0x009896800000895d */ /* 0x002fea0003900000 */
[----:B------:R-:W1:Y:S02]  /*8170*/  @!P0 SYNCS.PHASECHK.TRANS64 P0, [R7+URZ], R2 ;  /* 0x00000002070085a7 */ /* 0x000e64000800007f */
[----:B-1----:R-:W-:Y:S05]  /*8180*/  @!P0 BRA `(.L_x_184) ;  /* 0xfffffffc00f08947 */ /* 0x002fea000383ffff */
[----:B------:R-:W-:Y:S05]  /*8190*/  BRA `(.L_x_198) ;  /* 0xfffffff800a47947 */ /* 0x000fea000383ffff */
.L_x_185:
[----:B0-----:R0:W1:Y:S02]  /*81a0*/  SYNCS.PHASECHK.TRANS64.TRYWAIT P0, [R6+URZ], R3 ;  /* 0x00000003060075a7 */ /* 0x001064000800017f */
[----:B-1----:R-:W-:Y:S05]  /*81b0*/  @!P0 NANOSLEEP.SYNCS 0x989680 ;  /* 0x009896800000895d */ /* 0x002fea0003900000 */
[----:B------:R-:W1:Y:S02]  /*81c0*/  @!P0 SYNCS.PHASECHK.TRANS64 P0, [R6+URZ], R3 ;  /* 0x00000003060085a7 */ /* 0x000e64000800007f */
[----:B-1----:R-:W-:Y:S05]  /*81d0*/  @!P0 BRA `(.L_x_185) ;  /* 0xfffffffc00f08947 */ /* 0x002fea000383ffff */
[----:B------:R-:W-:Y:S05]  /*81e0*/  BRA `(.L_x_199) ;  /* 0xfffffff800b47947 */ /* 0x000fea000383ffff */
.L_x_186:
[----:B0-----:R0:W1:Y:S02]  /*81f0*/  SYNCS.PHASECHK.TRANS64.TRYWAIT P0, [R7+URZ], R4 ;  /* 0x00000004070075a7 */ /* 0x001064000800017f */
[----:B-1----:R-:W-:Y:S05]  /*8200*/  @!P0 NANOSLEEP.SYNCS 0x989680 ;  /* 0x009896800000895d */ /* 0x002fea0003900000 */
[----:B------:R-:W1:Y:S02]  /*8210*/  @!P0 SYNCS.PHASECHK.TRANS64 P0, [R7+URZ], R4 ;  /* 0x00000004070085a7 */ /* 0x000e64000800007f */
[----:B-1----:R-:W-:Y:S05]  /*8220*/  @!P0 BRA `(.L_x_186) ;  /* 0xfffffffc00f08947 */ /* 0x002fea000383ffff */
[----:B------:R-:W-:Y:S05]  /*8230*/  BRA `(.L_x_200) ;  /* 0xfffffff800c47947 */ /* 0x000fea000383ffff */
.L_x_187:
[----:B0-----:R0:W1:Y:S02]  /*8240*/  SYNCS.PHASECHK.TRANS64.TRYWAIT P0, [R6+URZ], R3 ;  /* 0x00000003060075a7 */ /* 0x001064000800017f */
[----:B-1----:R-:W-:Y:S05]  /*8250*/  @!P0 NANOSLEEP.SYNCS 0x989680 ;  /* 0x009896800000895d */ /* 0x002fea0003900000 */
[----:B------:R-:W1:Y:S02]  /*8260*/  @!P0 SYNCS.PHASECHK.TRANS64 P0, [R6+URZ], R3 ;  /* 0x00000003060085a7 */ /* 0x000e64000800007f */
[----:B-1----:R-:W-:Y:S05]  /*8270*/  @!P0 BRA `(.L_x_187) ;  /* 0xfffffffc00f08947 */ /* 0x002fea000383ffff */
[----:B------:R-:W-:Y:S05]  /*8280*/  BRA `(.L_x_201) ;  /* 0xfffffff800d47947 */ /* 0x000fea000383ffff */
.L_x_188:
[----:B0-----:R0:W1:Y:S02]  /*8290*/  SYNCS.PHASECHK.TRANS64.TRYWAIT P0, [R7+URZ], R4 ;  /* 0x00000004070075a7 */ /* 0x001064000800017f */
[----:B-1----:R-:W-:Y:S05]  /*82a0*/  @!P0 NANOSLEEP.SYNCS 0x989680 ;  /* 0x009896800000895d */ /* 0x002fea0003900000 */
[----:B------:R-:W1:Y:S02]  /*82b0*/  @!P0 SYNCS.PHASECHK.TRANS64 P0, [R7+URZ], R4 ;  /* 0x00000004070085a7 */ /* 0x000e64000800007f */
[----:B-1----:R-:W-:Y:S05]  /*82c0*/  @!P0 BRA `(.L_x_188) ;  /* 0xfffffffc00f08947 */ /* 0x002fea000383ffff */
[----:B------:R-:W-:Y:S05]  /*82d0*/  BRA `(.L_x_202) ;  /* 0xfffffff800e47947 */ /* 0x000fea000383ffff */
.L_x_189:
[----:B-1----:R1:W2:Y:S02]  /*82e0*/  SYNCS.PHASECHK.TRANS64.TRYWAIT P0, [R6+URZ], R3 ;  /* 0x00000003060075a7 */ /* 0x0022a4000800017f */
[----:B--2---:R-:W-:Y:S05]  /*82f0*/  @!P0 NANOSLEEP.SYNCS 0x989680 ;  /* 0x009896800000895d */ /* 0x004fea0003900000 */
[----:B------:R-:W2:Y:S02]  /*8300*/  @!P0 SYNCS.PHASECHK.TRANS64 P0, [R6+URZ], R3 ;  /* 0x00000003060085a7 */ /* 0x000ea4000800007f */
[----:B--2---:R-:W-:Y:S05]  /*8310*/  @!P0 BRA `(.L_x_189) ;  /* 0xfffffffc00f08947 */ /* 0x004fea000383ffff */
[----:B------:R-:W-:Y:S05]  /*8320*/  BRA `(.L_x_203) ;  /* 0xfffffff800ec7947 */ /* 0x000fea000383ffff */
.L_x_204:
[----:B------:R-:W-:-:S00]  /*8330*/  BRA `(.L_x_204) ;  /* 0xfffffffc00fc7947 */ /* 0x000fc0000383ffff */
[----:B------:R-:W-:-:S00]  /*8340*/  NOP ;  /* 0x0000000000007918 */ /* 0x000fc00000000000 */
        /* <DEDUP_REMOVED lines=11> */
.L_x_205:


//--------------------- .nv.global.init           --------------------------
	.section	.nv.global.init,"aw",@progbits
.nv.global.init:
	.type		$str$22,@object
	.size		$str$22,($str$23 - $str$22)
$str$22:
        /*0000*/ 	.byte	0x6b, 0x5f, 0x74, 0x69, 0x6c, 0x65, 0x5f, 0x63, 0x6f, 0x75, 0x6e, 0x74, 0x20, 0x3e, 0x3d, 0x20
        /*0010*/ 	.byte	0x31, 0x00
	.type		$str$23,@object
	.size		$str$23,(__unnamed_1 - $str$23)
$str$23:
        /*0012*/ 	.byte	0x2f, 0x74, 0x6d, 0x70, 0x2f, 0x63, 0x75, 0x74, 0x6c, 0x61, 0x73, 0x73, 0x5f, 0x73, 0x77, 0x65
        /*0022*/ 	.byte	0x65, 0x70, 0x5f, 0x73, 0x72, 0x63, 0x2f, 0x69, 0x6e, 0x63, 0x6c, 0x75, 0x64, 0x65, 0x2f, 0x63
        /*0032*/ 	.byte	0x75, 0x74, 0x6c, 0x61, 0x73, 0x73, 0x2f, 0x67, 0x65, 0x6d, 0x6d, 0x2f, 0x63, 0x6f, 0x6c, 0x6c
        /*0042*/ 	.byte	0x65, 0x63, 0x74, 0x69, 0x76, 0x65, 0x2f, 0x73, 0x6d, 0x39, 0x30, 0x5f, 0x6d, 0x6d, 0x61, 0x5f
        /*0052*/ 	.byte	0x74, 0x6d, 0x61, 0x5f, 0x67, 0x6d, 0x6d, 0x61, 0x5f, 0x73, 0x73, 0x5f, 0x77, 0x61, 0x72, 0x70
        /*0062*/ 	.byte	0x73, 0x70, 0x65, 0x63, 0x69, 0x61, 0x6c, 0x69, 0x7a, 0x65, 0x64, 0x2e, 0x68, 0x70, 0x70, 0x00
	.type		__unnamed_1,@object
	.size		__unnamed_1,(.L_0 - __unnamed_1)
__unnamed_1:
        /*0072*/ 	.byte	0x76, 0x6f, 0x69, 0x64, 0x20, 0x63, 0x75, 0x74, 0x6c, 0x61, 0x73, 0x73, 0x3a, 0x3a, 0x67, 0x65
        /* <DEDUP_REMOVED lines=180> */
        /*0bc2*/ 	.byte	0x69, 0x74, 0x79, 0x5d, 0x00
.L_0:


//--------------------- .nv.shared._ZN7cutlass13device_kernelINS_4gemm6kernel13GemmUniversalIN4cute5tupleIJiiiiEEENS1_10collective13CollectiveMmaINS1_34MainloopSm90TmaGmmaWarpSpecializedILi7ENS5_IJNS4_1CILi1EEENSA_ILi4EEESB_EEENS1_35KernelTmaWarpSpecializedCooperativeEEENS5_IJNSA_ILi128EEESG_NSA_ILi64EEEEEENS_6half_tENS5_IJlSB_lEEESJ_SK_NS4_8TiledMMAINS4_8MMA_AtomIJNS4_4SM904GMMA26MMA_64x128x16_F32F16F16_SSILNSO_5MajorE0ELSQ_0ELNSO_7ScaleInE1ELSR_1EEEEEENS4_6LayoutINS5_IJNSA_ILi2EEESB_SB_EEENS5_IJSB_NSA_ILi0EEESX_EEEEENS5_IJNS4_10UnderscoreES10_S10_EEEEENS4_23SM90_TMA_LOAD_MULTICASTENS4_14ComposedLayoutINS4_7SwizzleILi3ELi4ELi3EEENS4_18smem_ptr_flag_bitsILi16EEENSU_INS5_IJNSA_ILi8EEESH_EEENS5_IJSH_SB_EEEEEEEvNS4_8identityENS4_13SM90_TMA_LOADES1D_vS1E_EENS_8epilogue10collective6detail29Sm90TmaWarpSpecializedAdapterINS1I_15DefaultEpilogueISJ_SK_SK_NS1H_6thread17LinearCombinationISJ_Li1EffLNS1M_9ScaleType4KindE0ELNS_15FloatRoundStyleE2ESJ_EENS1_15EpilogueDefaultEEEEEvvEEEEvNT_6ParamsE --------------------------
	.section	.nv.shared._ZN7cutlass13device_kernelINS_4gemm6kernel13GemmUniversalIN4cute5tupleIJiiiiEEENS1_10collective13CollectiveMmaINS1_34MainloopSm90TmaGmmaWarpSpecializedILi7ENS5_IJNS4_1CILi1EEENSA_ILi4EEESB_EEENS1_35KernelTmaWarpSpecializedCooperativeEEENS5_IJNSA_ILi128EEESG_NSA_ILi64EEEEEENS_6half_tENS5_IJlSB_lEEESJ_SK_NS4_8TiledMMAINS4_8MMA_AtomIJNS4_4SM904GMMA26MMA_64x128x16_F32F16F16_SSILNSO_5MajorE0ELSQ_0ELNSO_7ScaleInE1ELSR_1EEEEEENS4_6LayoutINS5_IJNSA_ILi2EEESB_SB_EEENS5_IJSB_NSA_ILi0EEESX_EEEEENS5_IJNS4_10UnderscoreES10_S10_EEEEENS4_23SM90_TMA_LOAD_MULTICASTENS4_14ComposedLayoutINS4_7SwizzleILi3ELi4ELi3EEENS4_18smem_ptr_flag_bitsILi16EEENSU_INS5_IJNSA_ILi8EEESH_EEENS5_IJSH_SB_EEEEEEEvNS4_8identityENS4_13SM90_TMA_LOADES1D_vS1E_EENS_8epilogue10collective6detail29Sm90TmaWarpSpecializedAdapterINS1I_15DefaultEpilogueISJ_SK_SK_NS1H_6thread17LinearCombinationISJ_Li1EffLNS1M_9ScaleType4KindE0ELNS_15FloatRoundStyleE2ESJ_EENS1_15EpilogueDefaultEEEEEvvEEEEvNT_6ParamsE,"aw",@nobits
	.sectionflags	@""
	.align	16
	.zero		1024


//--------------------- .nv.shared.reserved.0     --------------------------
	.section	.nv.shared.reserved.0,"aw",@nobits
	.weak		__nv_reservedSMEM_offset_0_alias
	.size		__nv_reservedSMEM_offset_0_alias, 0, 0
	.other		__nv_reservedSMEM_offset_0_alias,@"STO_CUDA_RESERVED_SHARED STV_DEFAULT"
__nv_reservedSMEM_offset_0_alias:
	.zero		0


//--------------------- .nv.global                --------------------------
	.section	.nv.global,"aw",@nobits
.nv.global:
	.type		_ZN40_INTERNAL_3d50aa6b_4_k_cu_d0db3294_212174cute1_E,@object
	.size		_ZN40_INTERNAL_3d50aa6b_4_k_cu_d0db3294_212174cute1_E,(_ZN40_INTERNAL_3d50aa6b_4_k_cu_d0db3294_212174cuda3std3__45__cpo6cbeginE - _ZN40_INTERNAL_3d50aa6b_4_k_cu_d0db3294_212174cute1_E)
_ZN40_INTERNAL_3d50aa6b_4_k_cu_d0db3294_212174cute1_E:
	.zero		1
	.type		_ZN40_INTERNAL_3d50aa6b_4_k_cu_d0db3294_212174cuda3std3__45__cpo6cbeginE,@object
	.size		_ZN40_INTERNAL_3d50aa6b_4_k_cu_d0db3294_212174cuda3std3__45__cpo6cbeginE,(_ZN40_INTERNAL_3d50aa6b_4_k_cu_d0db3294_212174cuda3std3__48in_placeE - _ZN40_INTERNAL_3d50aa6b_4_k_cu_d0db3294_212174cuda3std3__45__cpo6cbeginE)
_ZN40_INTERNAL_3d50aa6b_4_k_cu_d0db3294_212174cuda3std3__45__cpo6cbeginE:
	.zero		1
	.type		_ZN40_INTERNAL_3d50aa6b_4_k_cu_d0db3294_212174cuda3std3__48in_placeE,@object
	.size		_ZN40_INTERNAL_3d50aa6b_4_k_cu_d0db3294_212174cuda3std3__48in_placeE,(_ZN40_INTERNAL_3d50aa6b_4_k_cu_d0db3294_212174cuda3std6ranges3__45__cpo9iter_moveE - _ZN40_INTERNAL_3d50aa6b_4_k_cu_d0db3294_212174cuda3std3__48in_placeE)
_ZN40_INTERNAL_3d50aa6b_4_k_cu_d0db3294_212174cuda3std3__48in_placeE:
	.zero		1
	.type		_ZN40_INTERNAL_3d50aa6b_4_k_cu_d0db3294_212174cuda3std6ranges3__45__cpo9iter_moveE,@object
	.size		_ZN40_INTERNAL_3d50aa6b_4_k_cu_d0db3294_212174cuda3std6ranges3__45__cpo9iter_moveE,(_ZN40_INTERNAL_3d50aa6b_4_k_cu_d0db3294_212174cuda3std3__45__cpo5beginE - _ZN40_INTERNAL_3d50aa6b_4_k_cu_d0db3294_212174cuda3std6ranges3__45__cpo9iter_moveE)
_ZN40_INTERNAL_3d50aa6b_4_k_cu_d0db3294_212174cuda3std6ranges3__45__cpo9iter_moveE:
	.zero		1
	.type		_ZN40_INTERNAL_3d50aa6b_4_k_cu_d0db3294_212174cuda3std3__45__cpo5beginE,@object
	.size		_ZN40_INTERNAL_3d50aa6b_4_k_cu_d0db3294_212174cuda3std3__45__cpo5beginE,(_ZN40_INTERNAL_3d50aa6b_4_k_cu_d0db3294_212174cuda3std3__442_GLOBAL__N__3d50aa6b_4_k_cu_d0db3294_212176ignoreE - _ZN40_INTERNAL_3d50aa6b_4_k_cu_d0db3294_212174cuda3std3__45__cpo5beginE)
_ZN40_INTERNAL_3d50aa6b_4_k_cu_d0db3294_212174cuda3std3__45__cpo5beginE:
	.zero		1
	.type		_ZN40_INTERNAL_3d50aa6b_4_k_cu_d0db3294_212174cuda3std3__442_GLOBAL__N__3d50aa6b_4_k_cu_d0db3294_212176ignoreE,@object
	.size		_ZN40_INTERNAL_3d50aa6b_4_k_cu_d0db3294_212174cuda3std3__442_GLOBAL__N__3d50aa6b_4_k_cu_d0db3294_212176ignoreE,(_ZN40_INTERNAL_3d50aa6b_4_k_cu_d0db3294_212174cute7productE - _ZN40_INTERNAL_3d50aa6b_4_k_cu_d0db3294_212174cuda3std3__442_GLOBAL__N__3d50aa6b_4_k_cu_d0db3294_212176ignoreE)
_ZN40_INTERNAL_3d50aa6b_4_k_cu_d0db3294_212174cuda3std3__442_GLOBAL__N__3d50aa6b_4_k_cu_d0db3294_212176ignoreE:
	.zero		1
	.type		_ZN40_INTERNAL_3d50aa6b_4_k_cu_d0db3294_212174cute7productE,@object
	.size		_ZN40_INTERNAL_3d50aa6b_4_k_cu_d0db3294_212174cute7productE,(_ZN40_INTERNAL_3d50aa6b_4_k_cu_d0db3294_212174cuda3std3__45__cpo3endE - _ZN40_INTERNAL_3d50aa6b_4_k_cu_d0db3294_212174cute7productE)
_ZN40_INTERNAL_3d50aa6b_4_k_cu_d0db3294_212174cute7productE:
	.zero		1
	.type		_ZN40_INTERNAL_3d50aa6b_4_k_cu_d0db3294_212174cuda3std3__45__cpo3endE,@object
	.size		_ZN40_INTERNAL_3d50aa6b_4_k_cu_d0db3294_212174cuda3std3__45__cpo3endE,(_ZN40_INTERNAL_3d50aa6b_4_k_cu_d0db3294_212174cuda3std3__419piecewise_constructE - _ZN40_INTERNAL_3d50aa6b_4_k_cu_d0db3294_212174cuda3std3__45__cpo3endE)
_ZN40_INTERNAL_3d50aa6b_4_k_cu_d0db3294_212174cuda3std3__45__cpo3endE:
	.zero		1
	.type		_ZN40_INTERNAL_3d50aa6b_4_k_cu_d0db3294_212174cuda3std3__419piecewise_constructE,@object
	.size		_ZN40_INTERNAL_3d50aa6b_4_k_cu_d0db3294_212174cuda3std3__419piecewise_constructE,(_ZN40_INTERNAL_3d50aa6b_4_k_cu_d0db3294_212174cuda3std3__45__cpo4cendE - _ZN40_INTERNAL_3d50aa6b_4_k_cu_d0db3294_212174cuda3std3__419piecewise_constructE)
_ZN40_INTERNAL_3d50aa6b_4_k_cu_d0db3294_212174cuda3std3__419piecewise_constructE:
	.zero		1
	.type		_ZN40_INTERNAL_3d50aa6b_4_k_cu_d0db3294_212174cuda3std3__45__cpo4cendE,@object
	.size		_ZN40_INTERNAL_3d50aa6b_4_k_cu_d0db3294_212174cuda3std3__45__cpo4cendE,(_ZN40_INTERNAL_3d50aa6b_4_k_cu_d0db3294_212174cuda3std6ranges3__45__cpo4swapE - _ZN40_INTERNAL_3d50aa6b_4_k_cu_d0db3294_212174cuda3std3__45__cpo4cendE)
_ZN40_INTERNAL_3d50aa6b_4_k_cu_d0db3294_212174cuda3std3__45__cpo4cendE:
	.zero		1
	.type		_ZN40_INTERNAL_3d50aa6b_4_k_cu_d0db3294_212174cuda3std6ranges3__45__cpo4swapE,@object
	.size		_ZN40_INTERNAL_3d50aa6b_4_k_cu_d0db3294_212174cuda3std6ranges3__45__cpo4swapE,(.L_8 - _ZN40_INTERNAL_3d50aa6b_4_k_cu_d0db3294_212174cuda3std6ranges3__45__cpo4swapE)
_ZN40_INTERNAL_3d50aa6b_4_k_cu_d0db3294_212174cuda3std6ranges3__45__cpo4swapE:
	.zero		1
.L_8:


//--------------------- .nv.constant0._ZN7cutlass13device_kernelINS_4gemm6kernel13GemmUniversalIN4cute5tupleIJiiiiEEENS1_10collective13CollectiveMmaINS1_34MainloopSm90TmaGmmaWarpSpecializedILi7ENS5_IJNS4_1CILi1EEENSA_ILi4EEESB_EEENS1_35KernelTmaWarpSpecializedCooperativeEEENS5_IJNSA_ILi128EEESG_NSA_ILi64EEEEEENS_6half_tENS5_IJlSB_lEEESJ_SK_NS4_8TiledMMAINS4_8MMA_AtomIJNS4_4SM904GMMA26MMA_64x128x16_F32F16F16_SSILNSO_5MajorE0ELSQ_0ELNSO_7ScaleInE1ELSR_1EEEEEENS4_6LayoutINS5_IJNSA_ILi2EEESB_SB_EEENS5_IJSB_NSA_ILi0EEESX_EEEEENS5_IJNS4_10UnderscoreES10_S10_EEEEENS4_23SM90_TMA_LOAD_MULTICASTENS4_14ComposedLayoutINS4_7SwizzleILi3ELi4ELi3EEENS4_18smem_ptr_flag_bitsILi16EEENSU_INS5_IJNSA_ILi8EEESH_EEENS5_IJSH_SB_EEEEEEEvNS4_8identityENS4_13SM90_TMA_LOADES1D_vS1E_EENS_8epilogue10collective6detail29Sm90TmaWarpSpecializedAdapterINS1I_15DefaultEpilogueISJ_SK_SK_NS1H_6thread17LinearCombinationISJ_Li1EffLNS1M_9ScaleType4KindE0ELNS_15FloatRoundStyleE2ESJ_EENS1_15EpilogueDefaultEEEEEvvEEEEvNT_6ParamsE --------------------------
	.section	.nv.constant0._ZN7cutlass13device_kernelINS_4gemm6kernel13GemmUniversalIN4cute5tupleIJiiiiEEENS1_10collective13CollectiveMmaINS1_34MainloopSm90TmaGmmaWarpSpecializedILi7ENS5_IJNS4_1CILi1EEENSA_ILi4EEESB_EEENS1_35KernelTmaWarpSpecializedCooperativeEEENS5_IJNSA_ILi128EEESG_NSA_ILi64EEEEEENS_6half_tENS5_IJlSB_lEEESJ_SK_NS4_8TiledMMAINS4_8MMA_AtomIJNS4_4SM904GMMA26MMA_64x128x16_F32F16F16_SSILNSO_5MajorE0ELSQ_0ELNSO_7ScaleInE1ELSR_1EEEEEENS4_6LayoutINS5_IJNSA_ILi2EEESB_SB_EEENS5_IJSB_NSA_ILi0EEESX_EEEEENS5_IJNS4_10UnderscoreES10_S10_EEEEENS4_23SM90_TMA_LOAD_MULTICASTENS4_14ComposedLayoutINS4_7SwizzleILi3ELi4ELi3EEENS4_18smem_ptr_flag_bitsILi16EEENSU_INS5_IJNSA_ILi8EEESH_EEENS5_IJSH_SB_EEEEEEEvNS4_8identityENS4_13SM90_TMA_LOADES1D_vS1E_EENS_8epilogue10collective6detail29Sm90TmaWarpSpecializedAdapterINS1I_15DefaultEpilogueISJ_SK_SK_NS1H_6thread17LinearCombinationISJ_Li1EffLNS1M_9ScaleType4KindE0ELNS_15FloatRoundStyleE2ESJ_EENS1_15EpilogueDefaultEEEEEvvEEEEvNT_6ParamsE,"a",@progbits
	.sectionflags	@""
	.align	4
.nv.constant0._ZN7cutlass13device_kernelINS_4gemm6kernel13GemmUniversalIN4cute5tupleIJiiiiEEENS1_10collective13CollectiveMmaINS1_34MainloopSm90TmaGmmaWarpSpecializedILi7ENS5_IJNS4_1CILi1EEENSA_ILi4EEESB_EEENS1_35KernelTmaWarpSpecializedCooperativeEEENS5_IJNSA_ILi128EEESG_NSA_ILi64EEEEEENS_6half_tENS5_IJlSB_lEEESJ_SK_NS4_8TiledMMAINS4_8MMA_AtomIJNS4_4SM904GMMA26MMA_64x128x16_F32F16F16_SSILNSO_5MajorE0ELSQ_0ELNSO_7ScaleInE1ELSR_1EEEEEENS4_6LayoutINS5_IJNSA_ILi2EEESB_SB_EEENS5_IJSB_NSA_ILi0EEESX_EEEEENS5_IJNS4_10UnderscoreES10_S10_EEEEENS4_23SM90_TMA_LOAD_MULTICASTENS4_14ComposedLayoutINS4_7SwizzleILi3ELi4ELi3EEENS4_18smem_ptr_flag_bitsILi16EEENSU_INS5_IJNSA_ILi8EEESH_EEENS5_IJSH_SB_EEEEEEEvNS4_8identityENS4_13SM90_TMA_LOADES1D_vS1E_EENS_8epilogue10collective6detail29Sm90TmaWarpSpecializedAdapterINS1I_15DefaultEpilogueISJ_SK_SK_NS1H_6thread17LinearCombinationISJ_Li1EffLNS1M_9ScaleType4KindE0ELNS_15FloatRoundStyleE2ESJ_EENS1_15EpilogueDefaultEEEEEvvEEEEvNT_6ParamsE:
	.zero		1664


//--------------------- SYMBOLS --------------------------

	.type		.nv.reservedSmem.offset0,@object
	.size		.nv.reservedSmem.offset0,0x4
	.type		__assertfail,@function
